//
// Generated by NVIDIA NVVM Compiler
//
// Compiler Build ID: CL-36424714
// Cuda compilation tools, release 13.0, V13.0.88
// Based on NVVM 20.0.0
//

.version 9.0
.target sm_100
.address_size 64

	// .globl	_Z8init_CCLPiS_i

.visible .entry _Z8init_CCLPiS_i(
	.param .u64 .ptr .align 1 _Z8init_CCLPiS_i_param_0,
	.param .u64 .ptr .align 1 _Z8init_CCLPiS_i_param_1,
	.param .u32 _Z8init_CCLPiS_i_param_2
)
{
	.reg .pred 	%p<2>;
	.reg .b32 	%r<9>;
	.reg .b64 	%rd<8>;

	ld.param.u64 	%rd1, [_Z8init_CCLPiS_i_param_0];
	ld.param.u64 	%rd2, [_Z8init_CCLPiS_i_param_1];
	ld.param.u32 	%r2, [_Z8init_CCLPiS_i_param_2];
	mov.u32 	%r3, %ctaid.x;
	mov.u32 	%r4, %ntid.x;
	mov.u32 	%r5, %ctaid.y;
	mov.u32 	%r6, %nctaid.x;
	mov.u32 	%r7, %tid.x;
	mad.lo.s32 	%r8, %r6, %r5, %r3;
	mad.lo.s32 	%r1, %r8, %r4, %r7;
	setp.ge.s32 	%p1, %r1, %r2;
	@%p1 bra 	$L__BB0_2;
	cvta.to.global.u64 	%rd3, %rd2;
	cvta.to.global.u64 	%rd4, %rd1;
	mul.wide.s32 	%rd5, %r1, 4;
	add.s64 	%rd6, %rd3, %rd5;
	st.global.u32 	[%rd6], %r1;
	add.s64 	%rd7, %rd4, %rd5;
	st.global.u32 	[%rd7], %r1;
$L__BB0_2:
	ret;

}
	// .globl	_Z8scanningPiS_S_Pbiii
.visible .entry _Z8scanningPiS_S_Pbiii(
	.param .u64 .ptr .align 1 _Z8scanningPiS_S_Pbiii_param_0,
	.param .u64 .ptr .align 1 _Z8scanningPiS_S_Pbiii_param_1,
	.param .u64 .ptr .align 1 _Z8scanningPiS_S_Pbiii_param_2,
	.param .u64 .ptr .align 1 _Z8scanningPiS_S_Pbiii_param_3,
	.param .u32 _Z8scanningPiS_S_Pbiii_param_4,
	.param .u32 _Z8scanningPiS_S_Pbiii_param_5,
	.param .u32 _Z8scanningPiS_S_Pbiii_param_6
)
{
	.reg .pred 	%p<11>;
	.reg .b16 	%rs<2>;
	.reg .b32 	%r<109>;
	.reg .b64 	%rd<23>;

	ld.param.u64 	%rd7, [_Z8scanningPiS_S_Pbiii_param_0];
	ld.param.u64 	%rd8, [_Z8scanningPiS_S_Pbiii_param_1];
	ld.param.u64 	%rd5, [_Z8scanningPiS_S_Pbiii_param_2];
	ld.param.u64 	%rd6, [_Z8scanningPiS_S_Pbiii_param_3];
	ld.param.u32 	%r15, [_Z8scanningPiS_S_Pbiii_param_4];
	ld.param.u32 	%r16, [_Z8scanningPiS_S_Pbiii_param_5];
	ld.param.u32 	%r17, [_Z8scanningPiS_S_Pbiii_param_6];
	cvta.to.global.u64 	%rd1, %rd8;
	cvta.to.global.u64 	%rd2, %rd7;
	mov.u32 	%r18, %ctaid.x;
	mov.u32 	%r19, %ntid.x;
	mov.u32 	%r20, %ctaid.y;
	mov.u32 	%r21, %nctaid.x;
	mov.u32 	%r22, %tid.x;
	mad.lo.s32 	%r23, %r21, %r20, %r18;
	mad.lo.s32 	%r1, %r23, %r19, %r22;
	setp.ge.s32 	%p1, %r1, %r15;
	@%p1 bra 	$L__BB1_15;
	mul.wide.s32 	%rd9, %r1, 4;
	add.s64 	%rd3, %rd2, %rd9;
	ld.global.u32 	%r2, [%rd3];
	setp.lt.s32 	%p2, %r1, %r16;
	mov.u32 	%r106, %r15;
	@%p2 bra 	$L__BB1_4;
	sub.s32 	%r3, %r1, %r16;
	mul.wide.s32 	%rd10, %r3, 4;
	add.s64 	%rd11, %rd2, %rd10;
	ld.global.u32 	%r24, [%rd11];
	shr.u32 	%r25, %r2, 16;
	and.b32  	%r26, %r25, 255;
	shr.u32 	%r27, %r24, 16;
	and.b32  	%r28, %r27, 255;
	sub.s32 	%r29, %r26, %r28;
	abs.s32 	%r30, %r29;
	shr.u32 	%r31, %r2, 8;
	and.b32  	%r32, %r31, 255;
	shr.u32 	%r33, %r24, 8;
	and.b32  	%r34, %r33, 255;
	sub.s32 	%r35, %r32, %r34;
	abs.s32 	%r36, %r35;
	and.b32  	%r37, %r2, 255;
	and.b32  	%r38, %r24, 255;
	sub.s32 	%r39, %r37, %r38;
	abs.s32 	%r40, %r39;
	add.s32 	%r41, %r36, %r40;
	add.s32 	%r42, %r41, %r30;
	setp.gt.s32 	%p3, %r42, %r17;
	@%p3 bra 	$L__BB1_4;
	add.s64 	%rd13, %rd1, %rd10;
	ld.global.u32 	%r43, [%rd13];
	min.s32 	%r106, %r15, %r43;
$L__BB1_4:
	add.s32 	%r6, %r16, %r1;
	setp.ge.s32 	%p4, %r6, %r15;
	@%p4 bra 	$L__BB1_7;
	mul.wide.s32 	%rd14, %r16, 4;
	add.s64 	%rd15, %rd3, %rd14;
	ld.global.u32 	%r44, [%rd15];
	shr.u32 	%r45, %r2, 16;
	and.b32  	%r46, %r45, 255;
	shr.u32 	%r47, %r44, 16;
	and.b32  	%r48, %r47, 255;
	sub.s32 	%r49, %r46, %r48;
	abs.s32 	%r50, %r49;
	shr.u32 	%r51, %r2, 8;
	and.b32  	%r52, %r51, 255;
	shr.u32 	%r53, %r44, 8;
	and.b32  	%r54, %r53, 255;
	sub.s32 	%r55, %r52, %r54;
	abs.s32 	%r56, %r55;
	and.b32  	%r57, %r2, 255;
	and.b32  	%r58, %r44, 255;
	sub.s32 	%r59, %r57, %r58;
	abs.s32 	%r60, %r59;
	add.s32 	%r61, %r56, %r60;
	add.s32 	%r62, %r61, %r50;
	setp.gt.s32 	%p5, %r62, %r17;
	@%p5 bra 	$L__BB1_7;
	mul.wide.s32 	%rd16, %r6, 4;
	add.s64 	%rd17, %rd1, %rd16;
	ld.global.u32 	%r63, [%rd17];
	min.s32 	%r106, %r106, %r63;
$L__BB1_7:
	rem.s32 	%r9, %r1, %r16;
	setp.eq.s32 	%p6, %r9, 0;
	add.s64 	%rd4, %rd1, %rd9;
	@%p6 bra 	$L__BB1_10;
	ld.global.u32 	%r64, [%rd3+-4];
	shr.u32 	%r65, %r2, 16;
	and.b32  	%r66, %r65, 255;
	shr.u32 	%r67, %r64, 16;
	and.b32  	%r68, %r67, 255;
	sub.s32 	%r69, %r66, %r68;
	abs.s32 	%r70, %r69;
	shr.u32 	%r71, %r2, 8;
	and.b32  	%r72, %r71, 255;
	shr.u32 	%r73, %r64, 8;
	and.b32  	%r74, %r73, 255;
	sub.s32 	%r75, %r72, %r74;
	abs.s32 	%r76, %r75;
	and.b32  	%r77, %r2, 255;
	and.b32  	%r78, %r64, 255;
	sub.s32 	%r79, %r77, %r78;
	abs.s32 	%r80, %r79;
	add.s32 	%r81, %r76, %r80;
	add.s32 	%r82, %r81, %r70;
	setp.gt.s32 	%p7, %r82, %r17;
	@%p7 bra 	$L__BB1_10;
	ld.global.u32 	%r83, [%rd4+-4];
	min.s32 	%r106, %r106, %r83;
$L__BB1_10:
	add.s32 	%r84, %r9, 1;
	setp.eq.s32 	%p8, %r84, %r16;
	@%p8 bra 	$L__BB1_13;
	ld.global.u32 	%r85, [%rd3+4];
	shr.u32 	%r86, %r2, 16;
	and.b32  	%r87, %r86, 255;
	shr.u32 	%r88, %r85, 16;
	and.b32  	%r89, %r88, 255;
	sub.s32 	%r90, %r87, %r89;
	abs.s32 	%r91, %r90;
	shr.u32 	%r92, %r2, 8;
	and.b32  	%r93, %r92, 255;
	shr.u32 	%r94, %r85, 8;
	and.b32  	%r95, %r94, 255;
	sub.s32 	%r96, %r93, %r95;
	abs.s32 	%r97, %r96;
	and.b32  	%r98, %r2, 255;
	and.b32  	%r99, %r85, 255;
	sub.s32 	%r100, %r98, %r99;
	abs.s32 	%r101, %r100;
	add.s32 	%r102, %r97, %r101;
	add.s32 	%r103, %r102, %r91;
	setp.gt.s32 	%p9, %r103, %r17;
	@%p9 bra 	$L__BB1_13;
	ld.global.u32 	%r104, [%rd4+4];
	min.s32 	%r106, %r106, %r104;
$L__BB1_13:
	ld.global.u32 	%r14, [%rd4];
	setp.ge.s32 	%p10, %r106, %r14;
	@%p10 bra 	$L__BB1_15;
	cvta.to.global.u64 	%rd19, %rd5;
	mul.wide.s32 	%rd20, %r14, 4;
	add.s64 	%rd21, %rd19, %rd20;
	st.global.u32 	[%rd21], %r106;
	cvta.to.global.u64 	%rd22, %rd6;
	mov.b16 	%rs1, 1;
	st.global.u8 	[%rd22], %rs1;
$L__BB1_15:
	ret;

}
	// .globl	_Z9scanning8PiS_S_Pbiii
.visible .entry _Z9scanning8PiS_S_Pbiii(
	.param .u64 .ptr .align 1 _Z9scanning8PiS_S_Pbiii_param_0,
	.param .u64 .ptr .align 1 _Z9scanning8PiS_S_Pbiii_param_1,
	.param .u64 .ptr .align 1 _Z9scanning8PiS_S_Pbiii_param_2,
	.param .u64 .ptr .align 1 _Z9scanning8PiS_S_Pbiii_param_3,
	.param .u32 _Z9scanning8PiS_S_Pbiii_param_4,
	.param .u32 _Z9scanning8PiS_S_Pbiii_param_5,
	.param .u32 _Z9scanning8PiS_S_Pbiii_param_6
)
{
	.reg .pred 	%p<19>;
	.reg .b16 	%rs<2>;
	.reg .b32 	%r<187>;
	.reg .b64 	%rd<40>;

	ld.param.u64 	%rd7, [_Z9scanning8PiS_S_Pbiii_param_0];
	ld.param.u64 	%rd8, [_Z9scanning8PiS_S_Pbiii_param_1];
	ld.param.u64 	%rd5, [_Z9scanning8PiS_S_Pbiii_param_2];
	ld.param.u64 	%rd6, [_Z9scanning8PiS_S_Pbiii_param_3];
	ld.param.u32 	%r32, [_Z9scanning8PiS_S_Pbiii_param_4];
	ld.param.u32 	%r33, [_Z9scanning8PiS_S_Pbiii_param_5];
	ld.param.u32 	%r34, [_Z9scanning8PiS_S_Pbiii_param_6];
	cvta.to.global.u64 	%rd1, %rd8;
	cvta.to.global.u64 	%rd2, %rd7;
	mov.u32 	%r35, %ctaid.x;
	mov.u32 	%r36, %ntid.x;
	mov.u32 	%r37, %ctaid.y;
	mov.u32 	%r38, %nctaid.x;
	mov.u32 	%r39, %tid.x;
	mad.lo.s32 	%r40, %r38, %r37, %r35;
	mad.lo.s32 	%r1, %r40, %r36, %r39;
	setp.ge.s32 	%p1, %r1, %r32;
	@%p1 bra 	$L__BB2_27;
	mul.wide.s32 	%rd9, %r1, 4;
	add.s64 	%rd3, %rd2, %rd9;
	ld.global.u32 	%r2, [%rd3];
	setp.lt.s32 	%p2, %r1, %r33;
	mov.u32 	%r186, %r32;
	@%p2 bra 	$L__BB2_4;
	sub.s32 	%r3, %r1, %r33;
	mul.wide.s32 	%rd10, %r3, 4;
	add.s64 	%rd11, %rd2, %rd10;
	ld.global.u32 	%r41, [%rd11];
	shr.u32 	%r42, %r2, 16;
	and.b32  	%r43, %r42, 255;
	shr.u32 	%r44, %r41, 16;
	and.b32  	%r45, %r44, 255;
	sub.s32 	%r46, %r43, %r45;
	abs.s32 	%r47, %r46;
	shr.u32 	%r48, %r2, 8;
	and.b32  	%r49, %r48, 255;
	shr.u32 	%r50, %r41, 8;
	and.b32  	%r51, %r50, 255;
	sub.s32 	%r52, %r49, %r51;
	abs.s32 	%r53, %r52;
	and.b32  	%r54, %r2, 255;
	and.b32  	%r55, %r41, 255;
	sub.s32 	%r56, %r54, %r55;
	abs.s32 	%r57, %r56;
	add.s32 	%r58, %r53, %r57;
	add.s32 	%r59, %r58, %r47;
	setp.gt.s32 	%p3, %r59, %r34;
	@%p3 bra 	$L__BB2_4;
	add.s64 	%rd13, %rd1, %rd10;
	ld.global.u32 	%r60, [%rd13];
	min.s32 	%r186, %r32, %r60;
$L__BB2_4:
	add.s32 	%r6, %r33, %r1;
	setp.ge.s32 	%p4, %r6, %r32;
	@%p4 bra 	$L__BB2_7;
	mul.wide.s32 	%rd14, %r33, 4;
	add.s64 	%rd15, %rd3, %rd14;
	ld.global.u32 	%r61, [%rd15];
	shr.u32 	%r62, %r2, 16;
	and.b32  	%r63, %r62, 255;
	shr.u32 	%r64, %r61, 16;
	and.b32  	%r65, %r64, 255;
	sub.s32 	%r66, %r63, %r65;
	abs.s32 	%r67, %r66;
	shr.u32 	%r68, %r2, 8;
	and.b32  	%r69, %r68, 255;
	shr.u32 	%r70, %r61, 8;
	and.b32  	%r71, %r70, 255;
	sub.s32 	%r72, %r69, %r71;
	abs.s32 	%r73, %r72;
	and.b32  	%r74, %r2, 255;
	and.b32  	%r75, %r61, 255;
	sub.s32 	%r76, %r74, %r75;
	abs.s32 	%r77, %r76;
	add.s32 	%r78, %r73, %r77;
	add.s32 	%r79, %r78, %r67;
	setp.gt.s32 	%p5, %r79, %r34;
	@%p5 bra 	$L__BB2_7;
	mul.wide.s32 	%rd16, %r6, 4;
	add.s64 	%rd17, %rd1, %rd16;
	ld.global.u32 	%r80, [%rd17];
	min.s32 	%r186, %r186, %r80;
$L__BB2_7:
	rem.s32 	%r9, %r1, %r33;
	setp.eq.s32 	%p6, %r9, 0;
	add.s64 	%rd4, %rd1, %rd9;
	@%p6 bra 	$L__BB2_16;
	ld.global.u32 	%r81, [%rd3+-4];
	shr.u32 	%r82, %r2, 16;
	and.b32  	%r10, %r82, 255;
	shr.u32 	%r83, %r81, 16;
	and.b32  	%r84, %r83, 255;
	sub.s32 	%r85, %r10, %r84;
	abs.s32 	%r86, %r85;
	shr.u32 	%r87, %r2, 8;
	and.b32  	%r11, %r87, 255;
	shr.u32 	%r88, %r81, 8;
	and.b32  	%r89, %r88, 255;
	sub.s32 	%r90, %r11, %r89;
	abs.s32 	%r91, %r90;
	and.b32  	%r12, %r2, 255;
	and.b32  	%r92, %r81, 255;
	sub.s32 	%r93, %r12, %r92;
	abs.s32 	%r94, %r93;
	add.s32 	%r95, %r91, %r94;
	add.s32 	%r96, %r95, %r86;
	setp.gt.s32 	%p7, %r96, %r34;
	@%p7 bra 	$L__BB2_10;
	ld.global.u32 	%r97, [%rd4+-4];
	min.s32 	%r186, %r186, %r97;
$L__BB2_10:
	sub.s32 	%r98, %r33, %r1;
	setp.gt.s32 	%p8, %r98, -1;
	@%p8 bra 	$L__BB2_13;
	not.b32 	%r15, %r33;
	mul.wide.s32 	%rd19, %r33, 4;
	xor.b64  	%rd20, %rd19, -4;
	add.s64 	%rd21, %rd3, %rd20;
	ld.global.u32 	%r99, [%rd21];
	shr.u32 	%r100, %r99, 16;
	and.b32  	%r101, %r100, 255;
	sub.s32 	%r102, %r10, %r101;
	abs.s32 	%r103, %r102;
	shr.u32 	%r104, %r99, 8;
	and.b32  	%r105, %r104, 255;
	sub.s32 	%r106, %r11, %r105;
	abs.s32 	%r107, %r106;
	and.b32  	%r108, %r99, 255;
	sub.s32 	%r109, %r12, %r108;
	abs.s32 	%r110, %r109;
	add.s32 	%r111, %r107, %r110;
	add.s32 	%r112, %r111, %r103;
	setp.gt.s32 	%p9, %r112, %r34;
	@%p9 bra 	$L__BB2_13;
	add.s32 	%r113, %r1, %r15;
	mul.wide.s32 	%rd22, %r113, 4;
	add.s64 	%rd23, %rd1, %rd22;
	ld.global.u32 	%r114, [%rd23];
	min.s32 	%r186, %r186, %r114;
$L__BB2_13:
	setp.gt.s32 	%p10, %r6, %r32;
	@%p10 bra 	$L__BB2_16;
	mul.wide.s32 	%rd24, %r33, 4;
	add.s64 	%rd25, %rd3, %rd24;
	ld.global.u32 	%r115, [%rd25+-4];
	shr.u32 	%r116, %r115, 16;
	and.b32  	%r117, %r116, 255;
	sub.s32 	%r118, %r10, %r117;
	abs.s32 	%r119, %r118;
	shr.u32 	%r120, %r115, 8;
	and.b32  	%r121, %r120, 255;
	sub.s32 	%r122, %r11, %r121;
	abs.s32 	%r123, %r122;
	and.b32  	%r124, %r115, 255;
	sub.s32 	%r125, %r12, %r124;
	abs.s32 	%r126, %r125;
	add.s32 	%r127, %r123, %r126;
	add.s32 	%r128, %r127, %r119;
	setp.gt.s32 	%p11, %r128, %r34;
	@%p11 bra 	$L__BB2_16;
	add.s64 	%rd27, %rd4, %rd24;
	ld.global.u32 	%r129, [%rd27+-4];
	min.s32 	%r186, %r186, %r129;
$L__BB2_16:
	add.s32 	%r130, %r9, 1;
	setp.eq.s32 	%p12, %r130, %r33;
	@%p12 bra 	$L__BB2_25;
	ld.global.u32 	%r131, [%rd3+4];
	shr.u32 	%r132, %r2, 16;
	and.b32  	%r20, %r132, 255;
	shr.u32 	%r133, %r131, 16;
	and.b32  	%r134, %r133, 255;
	sub.s32 	%r135, %r20, %r134;
	abs.s32 	%r136, %r135;
	shr.u32 	%r137, %r2, 8;
	and.b32  	%r21, %r137, 255;
	shr.u32 	%r138, %r131, 8;
	and.b32  	%r139, %r138, 255;
	sub.s32 	%r140, %r21, %r139;
	abs.s32 	%r141, %r140;
	and.b32  	%r22, %r2, 255;
	and.b32  	%r142, %r131, 255;
	sub.s32 	%r143, %r22, %r142;
	abs.s32 	%r144, %r143;
	add.s32 	%r145, %r141, %r144;
	add.s32 	%r146, %r145, %r136;
	setp.gt.s32 	%p13, %r146, %r34;
	@%p13 bra 	$L__BB2_19;
	ld.global.u32 	%r147, [%rd4+4];
	min.s32 	%r186, %r186, %r147;
$L__BB2_19:
	sub.s32 	%r25, %r1, %r33;
	setp.lt.s32 	%p14, %r25, -1;
	@%p14 bra 	$L__BB2_22;
	add.s32 	%r26, %r25, 1;
	mul.wide.u32 	%rd28, %r26, 4;
	add.s64 	%rd29, %rd2, %rd28;
	ld.global.u32 	%r148, [%rd29];
	shr.u32 	%r149, %r148, 16;
	and.b32  	%r150, %r149, 255;
	sub.s32 	%r151, %r20, %r150;
	abs.s32 	%r152, %r151;
	shr.u32 	%r153, %r148, 8;
	and.b32  	%r154, %r153, 255;
	sub.s32 	%r155, %r21, %r154;
	abs.s32 	%r156, %r155;
	and.b32  	%r157, %r148, 255;
	sub.s32 	%r158, %r22, %r157;
	abs.s32 	%r159, %r158;
	add.s32 	%r160, %r156, %r159;
	add.s32 	%r161, %r160, %r152;
	setp.gt.s32 	%p15, %r161, %r34;
	@%p15 bra 	$L__BB2_22;
	add.s64 	%rd31, %rd1, %rd28;
	ld.global.u32 	%r162, [%rd31];
	min.s32 	%r186, %r186, %r162;
$L__BB2_22:
	add.s32 	%r163, %r6, 1;
	setp.ge.s32 	%p16, %r163, %r32;
	@%p16 bra 	$L__BB2_25;
	mul.wide.s32 	%rd32, %r33, 4;
	add.s64 	%rd33, %rd3, %rd32;
	ld.global.u32 	%r164, [%rd33+4];
	shr.u32 	%r165, %r164, 16;
	and.b32  	%r166, %r165, 255;
	sub.s32 	%r167, %r20, %r166;
	abs.s32 	%r168, %r167;
	shr.u32 	%r169, %r164, 8;
	and.b32  	%r170, %r169, 255;
	sub.s32 	%r171, %r21, %r170;
	abs.s32 	%r172, %r171;
	and.b32  	%r173, %r164, 255;
	sub.s32 	%r174, %r22, %r173;
	abs.s32 	%r175, %r174;
	add.s32 	%r176, %r172, %r175;
	add.s32 	%r177, %r176, %r168;
	setp.gt.s32 	%p17, %r177, %r34;
	@%p17 bra 	$L__BB2_25;
	add.s64 	%rd35, %rd4, %rd32;
	ld.global.u32 	%r178, [%rd35+4];
	min.s32 	%r186, %r186, %r178;
$L__BB2_25:
	ld.global.u32 	%r31, [%rd4];
	setp.ge.s32 	%p18, %r186, %r31;
	@%p18 bra 	$L__BB2_27;
	cvta.to.global.u64 	%rd36, %rd5;
	mul.wide.s32 	%rd37, %r31, 4;
	add.s64 	%rd38, %rd36, %rd37;
	st.global.u32 	[%rd38], %r186;
	cvta.to.global.u64 	%rd39, %rd6;
	mov.b16 	%rs1, 1;
	st.global.u8 	[%rd39], %rs1;
$L__BB2_27:
	ret;

}
	// .globl	_Z8analysisPiS_S_i
.visible .entry _Z8analysisPiS_S_i(
	.param .u64 .ptr .align 1 _Z8analysisPiS_S_i_param_0,
	.param .u64 .ptr .align 1 _Z8analysisPiS_S_i_param_1,
	.param .u64 .ptr .align 1 _Z8analysisPiS_S_i_param_2,
	.param .u32 _Z8analysisPiS_S_i_param_3
)
{
	.reg .pred 	%p<4>;
	.reg .b32 	%r<13>;
	.reg .b64 	%rd<11>;

	ld.param.u64 	%rd2, [_Z8analysisPiS_S_i_param_1];
	ld.param.u64 	%rd3, [_Z8analysisPiS_S_i_param_2];
	ld.param.u32 	%r4, [_Z8analysisPiS_S_i_param_3];
	cvta.to.global.u64 	%rd1, %rd3;
	mov.u32 	%r5, %ctaid.x;
	mov.u32 	%r6, %ntid.x;
	mov.u32 	%r7, %ctaid.y;
	mov.u32 	%r8, %nctaid.x;
	mov.u32 	%r9, %tid.x;
	mad.lo.s32 	%r10, %r8, %r7, %r5;
	mad.lo.s32 	%r12, %r10, %r6, %r9;
	setp.ge.s32 	%p1, %r12, %r4;
	@%p1 bra 	$L__BB3_4;
	cvta.to.global.u64 	%rd4, %rd2;
	mul.wide.s32 	%rd5, %r12, 4;
	add.s64 	%rd6, %rd4, %rd5;
	ld.global.u32 	%r11, [%rd6];
	setp.ne.s32 	%p2, %r11, %r12;
	@%p2 bra 	$L__BB3_4;
$L__BB3_2:
	mov.u32 	%r2, %r12;
	mul.wide.s32 	%rd7, %r2, 4;
	add.s64 	%rd8, %rd1, %rd7;
	ld.global.u32 	%r12, [%rd8];
	setp.ne.s32 	%p3, %r2, %r12;
	@%p3 bra 	$L__BB3_2;
	add.s64 	%rd10, %rd1, %rd5;
	st.global.u32 	[%rd10], %r2;
$L__BB3_4:
	ret;

}
	// .globl	_Z8labelingPiS_S_i
.visible .entry _Z8labelingPiS_S_i(
	.param .u64 .ptr .align 1 _Z8labelingPiS_S_i_param_0,
	.param .u64 .ptr .align 1 _Z8labelingPiS_S_i_param_1,
	.param .u64 .ptr .align 1 _Z8labelingPiS_S_i_param_2,
	.param .u32 _Z8labelingPiS_S_i_param_3
)
{
	.reg .pred 	%p<2>;
	.reg .b32 	%r<12>;
	.reg .b64 	%rd<11>;

	ld.param.u64 	%rd1, [_Z8labelingPiS_S_i_param_1];
	ld.param.u64 	%rd2, [_Z8labelingPiS_S_i_param_2];
	ld.param.u32 	%r2, [_Z8labelingPiS_S_i_param_3];
	mov.u32 	%r3, %ctaid.x;
	mov.u32 	%r4, %ntid.x;
	mov.u32 	%r5, %ctaid.y;
	mov.u32 	%r6, %nctaid.x;
	mov.u32 	%r7, %tid.x;
	mad.lo.s32 	%r8, %r6, %r5, %r3;
	mad.lo.s32 	%r1, %r8, %r4, %r7;
	setp.ge.s32 	%p1, %r1, %r2;
	@%p1 bra 	$L__BB4_2;
	cvta.to.global.u64 	%rd3, %rd1;
	cvta.to.global.u64 	%rd4, %rd2;
	mul.wide.s32 	%rd5, %r1, 4;
	add.s64 	%rd6, %rd3, %rd5;
	ld.global.u32 	%r9, [%rd6];
	mul.wide.s32 	%rd7, %r9, 4;
	add.s64 	%rd8, %rd4, %rd7;
	ld.global.u32 	%r10, [%rd8];
	mul.wide.s32 	%rd9, %r10, 4;
	add.s64 	%rd10, %rd4, %rd9;
	ld.global.u32 	%r11, [%rd10];
	st.global.u32 	[%rd6], %r11;
$L__BB4_2:
	ret;

}


// ===== COMPILED SASS (sm_100) =====

	.target	sm_100

	.elftype	@"ET_EXEC"


//--------------------- .note.nv.tkinfo           --------------------------
	.section	.note.nv.tkinfo,"",@"SHT_NOTE"
	.sectionflags	@"SHF_NOTE_NV_TKINFO"
	.tkinfo
        /*0018*/ 	.word	0x00000002
        /*0030*/ 	.string	""
        /*0030*/ 	.string	"ptxas"
        /*0030*/ 	.string	"Cuda compilation tools, release 13.0, V13.0.88"
        /*0030*/ 	.string	"Build cuda_13.0.r13.0/compiler.36424714_0"
        /*0030*/ 	.string	"-arch sm_100 -m 64 "



//--------------------- .note.nv.cuinfo           --------------------------
	.section	.note.nv.cuinfo,"",@"SHT_NOTE"
	.sectionflags	@"SHF_NOTE_NV_CUINFO"
        /*0018*/ 	.short	0x0002
        /*001a*/ 	.short	0x0064
        /*001c*/ 	.short	0x0082
	.zero		2


//--------------------- .nv.info                  --------------------------
	.section	.nv.info,"",@"SHT_CUDA_INFO"
	.align	4


	//----- nvinfo : EIATTR_REGCOUNT
	.align		4
        /*0000*/ 	.byte	0x04, 0x2f
        /*0002*/ 	.short	(.L_1 - .L_0)
	.align		4
.L_0:
        /*0004*/ 	.word	index@(_Z8init_CCLPiS_i)
        /*0008*/ 	.word	0x0000000a


	//----- nvinfo : EIATTR_FRAME_SIZE
	.align		4
.L_1:
        /*000c*/ 	.byte	0x04, 0x11
        /*000e*/ 	.short	(.L_3 - .L_2)
	.align		4
.L_2:
        /*0010*/ 	.word	index@(_Z8init_CCLPiS_i)
        /*0014*/ 	.word	0x00000000


	//----- nvinfo : EIATTR_REGCOUNT
	.align		4
.L_3:
        /*0018*/ 	.byte	0x04, 0x2f
        /*001a*/ 	.short	(.L_5 - .L_4)
	.align		4
.L_4:
        /*001c*/ 	.word	index@(_Z8scanningPiS_S_Pbiii)
        /*0020*/ 	.word	0x00000015


	//----- nvinfo : EIATTR_FRAME_SIZE
	.align		4
.L_5:
        /*0024*/ 	.byte	0x04, 0x11
        /*0026*/ 	.short	(.L_7 - .L_6)
	.align		4
.L_6:
        /*0028*/ 	.word	index@(_Z8scanningPiS_S_Pbiii)
        /*002c*/ 	.word	0x00000000


	//----- nvinfo : EIATTR_REGCOUNT
	.align		4
.L_7:
        /*0030*/ 	.byte	0x04, 0x2f
        /*0032*/ 	.short	(.L_9 - .L_8)
	.align		4
.L_8:
        /*0034*/ 	.word	index@(_Z9scanning8PiS_S_Pbiii)
        /*0038*/ 	.word	0x0000001c


	//----- nvinfo : EIATTR_FRAME_SIZE
	.align		4
.L_9:
        /*003c*/ 	.byte	0x04, 0x11
        /*003e*/ 	.short	(.L_11 - .L_10)
	.align		4
.L_10:
        /*0040*/ 	.word	index@(_Z9scanning8PiS_S_Pbiii)
        /*0044*/ 	.word	0x00000000


	//----- nvinfo : EIATTR_REGCOUNT
	.align		4
.L_11:
        /*0048*/ 	.byte	0x04, 0x2f
        /*004a*/ 	.short	(.L_13 - .L_12)
	.align		4
.L_12:
        /*004c*/ 	.word	index@(_Z8analysisPiS_S_i)
        /*0050*/ 	.word	0x0000000c


	//----- nvinfo : EIATTR_FRAME_SIZE
	.align		4
.L_13:
        /*0054*/ 	.byte	0x04, 0x11
        /*0056*/ 	.short	(.L_15 - .L_14)
	.align		4
.L_14:
        /*0058*/ 	.word	index@(_Z8analysisPiS_S_i)
        /*005c*/ 	.word	0x00000000


	//----- nvinfo : EIATTR_REGCOUNT
	.align		4
.L_15:
        /*0060*/ 	.byte	0x04, 0x2f
        /*0062*/ 	.short	(.L_17 - .L_16)
	.align		4
.L_16:
        /*0064*/ 	.word	index@(_Z8labelingPiS_S_i)
        /*0068*/ 	.word	0x0000000a


	//----- nvinfo : EIATTR_FRAME_SIZE
	.align		4
.L_17:
        /*006c*/ 	.byte	0x04, 0x11
        /*006e*/ 	.short	(.L_19 - .L_18)
	.align		4
.L_18:
        /*0070*/ 	.word	index@(_Z8labelingPiS_S_i)
        /*0074*/ 	.word	0x00000000


	//----- nvinfo : EIATTR_MIN_STACK_SIZE
	.align		4
.L_19:
        /*0078*/ 	.byte	0x04, 0x12
        /*007a*/ 	.short	(.L_21 - .L_20)
	.align		4
.L_20:
        /*007c*/ 	.word	index@(_Z8labelingPiS_S_i)
        /*0080*/ 	.word	0x00000000


	//----- nvinfo : EIATTR_MIN_STACK_SIZE
	.align		4
.L_21:
        /*0084*/ 	.byte	0x04, 0x12
        /*0086*/ 	.short	(.L_23 - .L_22)
	.align		4
.L_22:
        /*0088*/ 	.word	index@(_Z8analysisPiS_S_i)
        /*008c*/ 	.word	0x00000000


	//----- nvinfo : EIATTR_MIN_STACK_SIZE
	.align		4
.L_23:
        /*0090*/ 	.byte	0x04, 0x12
        /*0092*/ 	.short	(.L_25 - .L_24)
	.align		4
.L_24:
        /*0094*/ 	.word	index@(_Z9scanning8PiS_S_Pbiii)
        /*0098*/ 	.word	0x00000000


	//----- nvinfo : EIATTR_MIN_STACK_SIZE
	.align		4
.L_25:
        /*009c*/ 	.byte	0x04, 0x12
        /*009e*/ 	.short	(.L_27 - .L_26)
	.align		4
.L_26:
        /*00a0*/ 	.word	index@(_Z8scanningPiS_S_Pbiii)
        /*00a4*/ 	.word	0x00000000


	//----- nvinfo : EIATTR_MIN_STACK_SIZE
	.align		4
.L_27:
        /*00a8*/ 	.byte	0x04, 0x12
        /*00aa*/ 	.short	(.L_29 - .L_28)
	.align		4
.L_28:
        /*00ac*/ 	.word	index@(_Z8init_CCLPiS_i)
        /*00b0*/ 	.word	0x00000000
.L_29:


//--------------------- .nv.compat                --------------------------
	.section	.nv.compat,"",@"SHT_CUDA_COMPAT_INFO"
	.align	4
        /*0000*/ 	.byte	0x02, 0x09, 0x00, 0x00, 0x02, 0x02, 0x01, 0x00, 0x02, 0x05, 0x05, 0x00, 0x03, 0x07, 0x01, 0x01
        /*0010*/ 	.byte	0x02, 0x03, 0x00, 0x00, 0x02, 0x06, 0x01, 0x00, 0x04, 0x0b, 0x08, 0x00, 0x09, 0x00, 0x00, 0x00
        /*0020*/ 	.byte	0x00, 0x00, 0x00, 0x00


//--------------------- .nv.info._Z8labelingPiS_S_i --------------------------
	.section	.nv.info._Z8labelingPiS_S_i,"",@"SHT_CUDA_INFO"
	.sectionflags	@""
	.align	4


	//----- nvinfo : EIATTR_CUDA_API_VERSION
	.align		4
        /*0000*/ 	.byte	0x04, 0x37
        /*0002*/ 	.short	(.L_31 - .L_30)
.L_30:
        /*0004*/ 	.word	0x00000082


	//----- nvinfo : EIATTR_KPARAM_INFO
	.align		4
.L_31:
        /*0008*/ 	.byte	0x04, 0x17
        /*000a*/ 	.short	(.L_33 - .L_32)
.L_32:
        /*000c*/ 	.word	0x00000000
        /*0010*/ 	.short	0x0003
        /*0012*/ 	.short	0x0018
        /*0014*/ 	.byte	0x00, 0xf0, 0x11, 0x00


	//----- nvinfo : EIATTR_KPARAM_INFO
	.align		4
.L_33:
        /*0018*/ 	.byte	0x04, 0x17
        /*001a*/ 	.short	(.L_35 - .L_34)
.L_34:
        /*001c*/ 	.word	0x00000000
        /*0020*/ 	.short	0x0002
        /*0022*/ 	.short	0x0010
        /*0024*/ 	.byte	0x00, 0xf5, 0x21, 0x00


	//----- nvinfo : EIATTR_KPARAM_INFO
	.align		4
.L_35:
        /*0028*/ 	.byte	0x04, 0x17
        /*002a*/ 	.short	(.L_37 - .L_36)
.L_36:
        /*002c*/ 	.word	0x00000000
        /*0030*/ 	.short	0x0001
        /*0032*/ 	.short	0x0008
        /*0034*/ 	.byte	0x00, 0xf5, 0x21, 0x00


	//----- nvinfo : EIATTR_KPARAM_INFO
	.align		4
.L_37:
        /*0038*/ 	.byte	0x04, 0x17
        /*003a*/ 	.short	(.L_39 - .L_38)
.L_38:
        /*003c*/ 	.word	0x00000000
        /*0040*/ 	.short	0x0000
        /*0042*/ 	.short	0x0000
        /*0044*/ 	.byte	0x00, 0xf5, 0x21, 0x00


	//----- nvinfo : EIATTR_SPARSE_MMA_MASK
	.align		4
.L_39:
        /*0048*/ 	.byte	0x03, 0x50
        /*004a*/ 	.short	0x0000


	//----- nvinfo : EIATTR_MAXREG_COUNT
	.align		4
        /*004c*/ 	.byte	0x03, 0x1b
        /*004e*/ 	.short	0x00ff


	//----- nvinfo : EIATTR_MERCURY_ISA_VERSION
	.align		4
        /*0050*/ 	.byte	0x03, 0x5f
        /*0052*/ 	.short	0x0101


	//----- nvinfo : EIATTR_VRC_CTA_INIT_COUNT
	.align		4
        /*0054*/ 	.byte	0x02, 0x4a
	.zero		1
	.zero		1


	//----- nvinfo : EIATTR_EXIT_INSTR_OFFSETS
	.align		4
        /*0058*/ 	.byte	0x04, 0x1c
        /*005a*/ 	.short	(.L_41 - .L_40)


	//   ....[0]....
.L_40:
        /*005c*/ 	.word	0x000000a0


	//   ....[1]....
        /*0060*/ 	.word	0x00000150


	//----- nvinfo : EIATTR_CBANK_PARAM_SIZE
	.align		4
.L_41:
        /*0064*/ 	.byte	0x03, 0x19
        /*0066*/ 	.short	0x001c


	//----- nvinfo : EIATTR_PARAM_CBANK
	.align		4
        /*0068*/ 	.byte	0x04, 0x0a
        /*006a*/ 	.short	(.L_43 - .L_42)
	.align		4
.L_42:
        /*006c*/ 	.word	index@(.nv.constant0._Z8labelingPiS_S_i)
        /*0070*/ 	.short	0x0380
        /*0072*/ 	.short	0x001c


	//----- nvinfo : EIATTR_SW_WAR
	.align		4
.L_43:
        /*0074*/ 	.byte	0x04, 0x36
        /*0076*/ 	.short	(.L_45 - .L_44)
.L_44:
        /*0078*/ 	.word	0x00000008
.L_45:


//--------------------- .nv.info._Z8analysisPiS_S_i --------------------------
	.section	.nv.info._Z8analysisPiS_S_i,"",@"SHT_CUDA_INFO"
	.sectionflags	@""
	.align	4


	//----- nvinfo : EIATTR_CUDA_API_VERSION
	.align		4
        /*0000*/ 	.byte	0x04, 0x37
        /*0002*/ 	.short	(.L_47 - .L_46)
.L_46:
        /*0004*/ 	.word	0x00000082


	//----- nvinfo : EIATTR_KPARAM_INFO
	.align		4
.L_47:
        /*0008*/ 	.byte	0x04, 0x17
        /*000a*/ 	.short	(.L_49 - .L_48)
.L_48:
        /*000c*/ 	.word	0x00000000
        /*0010*/ 	.short	0x0003
        /*0012*/ 	.short	0x0018
        /*0014*/ 	.byte	0x00, 0xf0, 0x11, 0x00


	//----- nvinfo : EIATTR_KPARAM_INFO
	.align		4
.L_49:
        /*0018*/ 	.byte	0x04, 0x17
        /*001a*/ 	.short	(.L_51 - .L_50)
.L_50:
        /*001c*/ 	.word	0x00000000
        /*0020*/ 	.short	0x0002
        /*0022*/ 	.short	0x0010
        /*0024*/ 	.byte	0x00, 0xf5, 0x21, 0x00


	//----- nvinfo : EIATTR_KPARAM_INFO
	.align		4
.L_51:
        /*0028*/ 	.byte	0x04, 0x17
        /*002a*/ 	.short	(.L_53 - .L_52)
.L_52:
        /*002c*/ 	.word	0x00000000
        /*0030*/ 	.short	0x0001
        /*0032*/ 	.short	0x0008
        /*0034*/ 	.byte	0x00, 0xf5, 0x21, 0x00


	//----- nvinfo : EIATTR_KPARAM_INFO
	.align		4
.L_53:
        /*0038*/ 	.byte	0x04, 0x17
        /*003a*/ 	.short	(.L_55 - .L_54)
.L_54:
        /*003c*/ 	.word	0x00000000
        /*0040*/ 	.short	0x0000
        /*0042*/ 	.short	0x0000
        /*0044*/ 	.byte	0x00, 0xf5, 0x21, 0x00


	//----- nvinfo : EIATTR_SPARSE_MMA_MASK
	.align		4
.L_55:
        /*0048*/ 	.byte	0x03, 0x50
        /*004a*/ 	.short	0x0000


	//----- nvinfo : EIATTR_MAXREG_COUNT
	.align		4
        /*004c*/ 	.byte	0x03, 0x1b
        /*004e*/ 	.short	0x00ff


	//----- nvinfo : EIATTR_MERCURY_ISA_VERSION
	.align		4
        /*0050*/ 	.byte	0x03, 0x5f
        /*0052*/ 	.short	0x0101


	//----- nvinfo : EIATTR_VRC_CTA_INIT_COUNT
	.align		4
        /*0054*/ 	.byte	0x02, 0x4a
	.zero		1
	.zero		1


	//----- nvinfo : EIATTR_EXIT_INSTR_OFFSETS
	.align		4
        /*0058*/ 	.byte	0x04, 0x1c
        /*005a*/ 	.short	(.L_57 - .L_56)


	//   ....[0]....
.L_56:
        /*005c*/ 	.word	0x000000a0


	//   ....[1]....
        /*0060*/ 	.word	0x00000100


	//   ....[2]....
        /*0064*/ 	.word	0x000001d0


	//----- nvinfo : EIATTR_CRS_STACK_SIZE
	.align		4
.L_57:
        /*0068*/ 	.byte	0x04, 0x1e
        /*006a*/ 	.short	(.L_59 - .L_58)
.L_58:
        /*006c*/ 	.word	0x00000000


	//----- nvinfo : EIATTR_CBANK_PARAM_SIZE
	.align		4
.L_59:
        /*0070*/ 	.byte	0x03, 0x19
        /*0072*/ 	.short	0x001c


	//----- nvinfo : EIATTR_PARAM_CBANK
	.align		4
        /*0074*/ 	.byte	0x04, 0x0a
        /*0076*/ 	.short	(.L_61 - .L_60)
	.align		4
.L_60:
        /*0078*/ 	.word	index@(.nv.constant0._Z8analysisPiS_S_i)
        /*007c*/ 	.short	0x0380
        /*007e*/ 	.short	0x001c


	//----- nvinfo : EIATTR_SW_WAR
	.align		4
.L_61:
        /*0080*/ 	.byte	0x04, 0x36
        /*0082*/ 	.short	(.L_63 - .L_62)
.L_62:
        /*0084*/ 	.word	0x00000008
.L_63:


//--------------------- .nv.info._Z9scanning8PiS_S_Pbiii --------------------------
	.section	.nv.info._Z9scanning8PiS_S_Pbiii,"",@"SHT_CUDA_INFO"
	.sectionflags	@""
	.align	4


	//----- nvinfo : EIATTR_CUDA_API_VERSION
	.align		4
        /*0000*/ 	.byte	0x04, 0x37
        /*0002*/ 	.short	(.L_65 - .L_64)
.L_64:
        /*0004*/ 	.word	0x00000082


	//----- nvinfo : EIATTR_KPARAM_INFO
	.align		4
.L_65:
        /*0008*/ 	.byte	0x04, 0x17
        /*000a*/ 	.short	(.L_67 - .L_66)
.L_66:
        /*000c*/ 	.word	0x00000000
        /*0010*/ 	.short	0x0006
        /*0012*/ 	.short	0x0028
        /*0014*/ 	.byte	0x00, 0xf0, 0x11, 0x00


	//----- nvinfo : EIATTR_KPARAM_INFO
	.align		4
.L_67:
        /*0018*/ 	.byte	0x04, 0x17
        /*001a*/ 	.short	(.L_69 - .L_68)
.L_68:
        /*001c*/ 	.word	0x00000000
        /*0020*/ 	.short	0x0005
        /*0022*/ 	.short	0x0024
        /*0024*/ 	.byte	0x00, 0xf0, 0x11, 0x00


	//----- nvinfo : EIATTR_KPARAM_INFO
	.align		4
.L_69:
        /*0028*/ 	.byte	0x04, 0x17
        /*002a*/ 	.short	(.L_71 - .L_70)
.L_70:
        /*002c*/ 	.word	0x00000000
        /*0030*/ 	.short	0x0004
        /*0032*/ 	.short	0x0020
        /*0034*/ 	.byte	0x00, 0xf0, 0x11, 0x00


	//----- nvinfo : EIATTR_KPARAM_INFO
	.align		4
.L_71:
        /*0038*/ 	.byte	0x04, 0x17
        /*003a*/ 	.short	(.L_73 - .L_72)
.L_72:
        /*003c*/ 	.word	0x00000000
        /*0040*/ 	.short	0x0003
        /*0042*/ 	.short	0x0018
        /*0044*/ 	.byte	0x00, 0xf5, 0x21, 0x00


	//----- nvinfo : EIATTR_KPARAM_INFO
	.align		4
.L_73:
        /*0048*/ 	.byte	0x04, 0x17
        /*004a*/ 	.short	(.L_75 - .L_74)
.L_74:
        /*004c*/ 	.word	0x00000000
        /*0050*/ 	.short	0x0002
        /*0052*/ 	.short	0x0010
        /*0054*/ 	.byte	0x00, 0xf5, 0x21, 0x00


	//----- nvinfo : EIATTR_KPARAM_INFO
	.align		4
.L_75:
        /*0058*/ 	.byte	0x04, 0x17
        /*005a*/ 	.short	(.L_77 - .L_76)
.L_76:
        /*005c*/ 	.word	0x00000000
        /*0060*/ 	.short	0x0001
        /*0062*/ 	.short	0x0008
        /*0064*/ 	.byte	0x00, 0xf5, 0x21, 0x00


	//----- nvinfo : EIATTR_KPARAM_INFO
	.align		4
.L_77:
        /*0068*/ 	.byte	0x04, 0x17
        /*006a*/ 	.short	(.L_79 - .L_78)
.L_78:
        /*006c*/ 	.word	0x00000000
        /*0070*/ 	.short	0x0000
        /*0072*/ 	.short	0x0000
        /*0074*/ 	.byte	0x00, 0xf5, 0x21, 0x00


	//----- nvinfo : EIATTR_SPARSE_MMA_MASK
	.align		4
.L_79:
        /*0078*/ 	.byte	0x03, 0x50
        /*007a*/ 	.short	0x0000


	//----- nvinfo : EIATTR_MAXREG_COUNT
	.align		4
        /*007c*/ 	.byte	0x03, 0x1b
        /*007e*/ 	.short	0x00ff


	//----- nvinfo : EIATTR_MERCURY_ISA_VERSION
	.align		4
        /*0080*/ 	.byte	0x03, 0x5f
        /*0082*/ 	.short	0x0101


	//----- nvinfo : EIATTR_VRC_CTA_INIT_COUNT
	.align		4
        /*0084*/ 	.byte	0x02, 0x4a
	.zero		1
	.zero		1


	//----- nvinfo : EIATTR_EXIT_INSTR_OFFSETS
	.align		4
        /*0088*/ 	.byte	0x04, 0x1c
        /*008a*/ 	.short	(.L_81 - .L_80)


	//   ....[0]....
.L_80:
        /*008c*/ 	.word	0x000000a0


	//   ....[1]....
        /*0090*/ 	.word	0x000010c0


	//   ....[2]....
        /*0094*/ 	.word	0x00001130


	//----- nvinfo : EIATTR_CRS_STACK_SIZE
	.align		4
.L_81:
        /*0098*/ 	.byte	0x04, 0x1e
        /*009a*/ 	.short	(.L_83 - .L_82)
.L_82:
        /*009c*/ 	.word	0x00000000


	//----- nvinfo : EIATTR_CBANK_PARAM_SIZE
	.align		4
.L_83:
        /*00a0*/ 	.byte	0x03, 0x19
        /*00a2*/ 	.short	0x002c


	//----- nvinfo : EIATTR_PARAM_CBANK
	.align		4
        /*00a4*/ 	.byte	0x04, 0x0a
        /*00a6*/ 	.short	(.L_85 - .L_84)
	.align		4
.L_84:
        /*00a8*/ 	.word	index@(.nv.constant0._Z9scanning8PiS_S_Pbiii)
        /*00ac*/ 	.short	0x0380
        /*00ae*/ 	.short	0x002c


	//----- nvinfo : EIATTR_SW_WAR
	.align		4
.L_85:
        /*00b0*/ 	.byte	0x04, 0x36
        /*00b2*/ 	.short	(.L_87 - .L_86)
.L_86:
        /*00b4*/ 	.word	0x00000008
.L_87:


//--------------------- .nv.info._Z8scanningPiS_S_Pbiii --------------------------
	.section	.nv.info._Z8scanningPiS_S_Pbiii,"",@"SHT_CUDA_INFO"
	.sectionflags	@""
	.align	4


	//----- nvinfo : EIATTR_CUDA_API_VERSION
	.align		4
        /*0000*/ 	.byte	0x04, 0x37
        /*0002*/ 	.short	(.L_89 - .L_88)
.L_88:
        /*0004*/ 	.word	0x00000082


	//----- nvinfo : EIATTR_KPARAM_INFO
	.align		4
.L_89:
        /*0008*/ 	.byte	0x04, 0x17
        /*000a*/ 	.short	(.L_91 - .L_90)
.L_90:
        /*000c*/ 	.word	0x00000000
        /*0010*/ 	.short	0x0006
        /*0012*/ 	.short	0x0028
        /*0014*/ 	.byte	0x00, 0xf0, 0x11, 0x00


	//----- nvinfo : EIATTR_KPARAM_INFO
	.align		4
.L_91:
        /*0018*/ 	.byte	0x04, 0x17
        /*001a*/ 	.short	(.L_93 - .L_92)
.L_92:
        /*001c*/ 	.word	0x00000000
        /*0020*/ 	.short	0x0005
        /*0022*/ 	.short	0x0024
        /*0024*/ 	.byte	0x00, 0xf0, 0x11, 0x00


	//----- nvinfo : EIATTR_KPARAM_INFO
	.align		4
.L_93:
        /*0028*/ 	.byte	0x04, 0x17
        /*002a*/ 	.short	(.L_95 - .L_94)
.L_94:
        /*002c*/ 	.word	0x00000000
        /*0030*/ 	.short	0x0004
        /*0032*/ 	.short	0x0020
        /*0034*/ 	.byte	0x00, 0xf0, 0x11, 0x00


	//----- nvinfo : EIATTR_KPARAM_INFO
	.align		4
.L_95:
        /*0038*/ 	.byte	0x04, 0x17
        /*003a*/ 	.short	(.L_97 - .L_96)
.L_96:
        /*003c*/ 	.word	0x00000000
        /*0040*/ 	.short	0x0003
        /*0042*/ 	.short	0x0018
        /*0044*/ 	.byte	0x00, 0xf5, 0x21, 0x00


	//----- nvinfo : EIATTR_KPARAM_INFO
	.align		4
.L_97:
        /*0048*/ 	.byte	0x04, 0x17
        /*004a*/ 	.short	(.L_99 - .L_98)
.L_98:
        /*004c*/ 	.word	0x00000000
        /*0050*/ 	.short	0x0002
        /*0052*/ 	.short	0x0010
        /*0054*/ 	.byte	0x00, 0xf5, 0x21, 0x00


	//----- nvinfo : EIATTR_KPARAM_INFO
	.align		4
.L_99:
        /*0058*/ 	.byte	0x04, 0x17
        /*005a*/ 	.short	(.L_101 - .L_100)
.L_100:
        /*005c*/ 	.word	0x00000000
        /*0060*/ 	.short	0x0001
        /*0062*/ 	.short	0x0008
        /*0064*/ 	.byte	0x00, 0xf5, 0x21, 0x00


	//----- nvinfo : EIATTR_KPARAM_INFO
	.align		4
.L_101:
        /*0068*/ 	.byte	0x04, 0x17
        /*006a*/ 	.short	(.L_103 - .L_102)
.L_102:
        /*006c*/ 	.word	0x00000000
        /*0070*/ 	.short	0x0000
        /*0072*/ 	.short	0x0000
        /*0074*/ 	.byte	0x00, 0xf5, 0x21, 0x00


	//----- nvinfo : EIATTR_SPARSE_MMA_MASK
	.align		4
.L_103:
        /*0078*/ 	.byte	0x03, 0x50
        /*007a*/ 	.short	0x0000


	//----- nvinfo : EIATTR_MAXREG_COUNT
	.align		4
        /*007c*/ 	.byte	0x03, 0x1b
        /*007e*/ 	.short	0x00ff


	//----- nvinfo : EIATTR_MERCURY_ISA_VERSION
	.align		4
        /*0080*/ 	.byte	0x03, 0x5f
        /*0082*/ 	.short	0x0101


	//----- nvinfo : EIATTR_VRC_CTA_INIT_COUNT
	.align		4
        /*0084*/ 	.byte	0x02, 0x4a
	.zero		1
	.zero		1


	//----- nvinfo : EIATTR_EXIT_INSTR_OFFSETS
	.align		4
        /*0088*/ 	.byte	0x04, 0x1c
        /*008a*/ 	.short	(.L_105 - .L_104)


	//   ....[0]....
.L_104:
        /*008c*/ 	.word	0x000000a0


	//   ....[1]....
        /*0090*/ 	.word	0x00000a20


	//   ....[2]....
        /*0094*/ 	.word	0x00000aa0


	//----- nvinfo : EIATTR_CRS_STACK_SIZE
	.align		4
.L_105:
        /*0098*/ 	.byte	0x04, 0x1e
        /*009a*/ 	.short	(.L_107 - .L_106)
.L_106:
        /*009c*/ 	.word	0x00000000


	//----- nvinfo : EIATTR_CBANK_PARAM_SIZE
	.align		4
.L_107:
        /*00a0*/ 	.byte	0x03, 0x19
        /*00a2*/ 	.short	0x002c


	//----- nvinfo : EIATTR_PARAM_CBANK
	.align		4
        /*00a4*/ 	.byte	0x04, 0x0a
        /*00a6*/ 	.short	(.L_109 - .L_108)
	.align		4
.L_108:
        /*00a8*/ 	.word	index@(.nv.constant0._Z8scanningPiS_S_Pbiii)
        /*00ac*/ 	.short	0x0380
        /*00ae*/ 	.short	0x002c


	//----- nvinfo : EIATTR_SW_WAR
	.align		4
.L_109:
        /*00b0*/ 	.byte	0x04, 0x36
        /*00b2*/ 	.short	(.L_111 - .L_110)
.L_110:
        /*00b4*/ 	.word	0x00000008
.L_111:


//--------------------- .nv.info._Z8init_CCLPiS_i --------------------------
	.section	.nv.info._Z8init_CCLPiS_i,"",@"SHT_CUDA_INFO"
	.sectionflags	@""
	.align	4


	//----- nvinfo : EIATTR_CUDA_API_VERSION
	.align		4
        /*0000*/ 	.byte	0x04, 0x37
        /*0002*/ 	.short	(.L_113 - .L_112)
.L_112:
        /*0004*/ 	.word	0x00000082


	//----- nvinfo : EIATTR_KPARAM_INFO
	.align		4
.L_113:
        /*0008*/ 	.byte	0x04, 0x17
        /*000a*/ 	.short	(.L_115 - .L_114)
.L_114:
        /*000c*/ 	.word	0x00000000
        /*0010*/ 	.short	0x0002
        /*0012*/ 	.short	0x0010
        /*0014*/ 	.byte	0x00, 0xf0, 0x11, 0x00


	//----- nvinfo : EIATTR_KPARAM_INFO
	.align		4
.L_115:
        /*0018*/ 	.byte	0x04, 0x17
        /*001a*/ 	.short	(.L_117 - .L_116)
.L_116:
        /*001c*/ 	.word	0x00000000
        /*0020*/ 	.short	0x0001
        /*0022*/ 	.short	0x0008
        /*0024*/ 	.byte	0x00, 0xf5, 0x21, 0x00


	//----- nvinfo : EIATTR_KPARAM_INFO
	.align		4
.L_117:
        /*0028*/ 	.byte	0x04, 0x17
        /*002a*/ 	.short	(.L_119 - .L_118)
.L_118:
        /*002c*/ 	.word	0x00000000
        /*0030*/ 	.short	0x0000
        /*0032*/ 	.short	0x0000
        /*0034*/ 	.byte	0x00, 0xf5, 0x21, 0x00


	//----- nvinfo : EIATTR_SPARSE_MMA_MASK
	.align		4
.L_119:
        /*0038*/ 	.byte	0x03, 0x50
        /*003a*/ 	.short	0x0000


	//----- nvinfo : EIATTR_MAXREG_COUNT
	.align		4
        /*003c*/ 	.byte	0x03, 0x1b
        /*003e*/ 	.short	0x00ff


	//----- nvinfo : EIATTR_MERCURY_ISA_VERSION
	.align		4
        /*0040*/ 	.byte	0x03, 0x5f
        /*0042*/ 	.short	0x0101


	//----- nvinfo : EIATTR_VRC_CTA_INIT_COUNT
	.align		4
        /*0044*/ 	.byte	0x02, 0x4a
	.zero		1
	.zero		1


	//----- nvinfo : EIATTR_EXIT_INSTR_OFFSETS
	.align		4
        /*0048*/ 	.byte	0x04, 0x1c
        /*004a*/ 	.short	(.L_121 - .L_120)


	//   ....[0]....
.L_120:
        /*004c*/ 	.word	0x000000a0


	//   ....[1]....
        /*0050*/ 	.word	0x00000120


	//----- nvinfo : EIATTR_CBANK_PARAM_SIZE
	.align		4
.L_121:
        /*0054*/ 	.byte	0x03, 0x19
        /*0056*/ 	.short	0x0014


	//----- nvinfo : EIATTR_PARAM_CBANK
	.align		4
        /*0058*/ 	.byte	0x04, 0x0a
        /*005a*/ 	.short	(.L_123 - .L_122)
	.align		4
.L_122:
        /*005c*/ 	.word	index@(.nv.constant0._Z8init_CCLPiS_i)
        /*0060*/ 	.short	0x0380
        /*0062*/ 	.short	0x0014


	//----- nvinfo : EIATTR_SW_WAR
	.align		4
.L_123:
        /*0064*/ 	.byte	0x04, 0x36
        /*0066*/ 	.short	(.L_125 - .L_124)
.L_124:
        /*0068*/ 	.word	0x00000008
.L_125:


//--------------------- .nv.callgraph             --------------------------
	.section	.nv.callgraph,"",@"SHT_CUDA_CALLGRAPH"
	.align	4
	.sectionentsize	8
	.align		4
        /*0000*/ 	.word	0x00000000
	.align		4
        /*0004*/ 	.word	0xffffffff
	.align		4
        /*0008*/ 	.word	0x00000000
	.align		4
        /*000c*/ 	.word	0xfffffffe
	.align		4
        /*0010*/ 	.word	0x00000000
	.align		4
        /*0014*/ 	.word	0xfffffffd
	.align		4
        /*0018*/ 	.word	0x00000000
	.align		4
        /*001c*/ 	.word	0xfffffffc


//--------------------- .text._Z8labelingPiS_S_i  --------------------------
	.section	.text._Z8labelingPiS_S_i,"ax",@progbits
	.align	128
        .global         _Z8labelingPiS_S_i
        .type           _Z8labelingPiS_S_i,@function
        .size           _Z8labelingPiS_S_i,(.L_x_31 - _Z8labelingPiS_S_i)
        .other          _Z8labelingPiS_S_i,@"STO_CUDA_ENTRY STV_DEFAULT"
_Z8labelingPiS_S_i:
.text._Z8labelingPiS_S_i:
[----:B------:R-:W-:Y:S01]  /*0000*/  LDC R1, c[0x0][0x37c] ;  /* 0x0000df00ff017b82 */ /* 0x000fe20000000800 */
[----:B------:R-:W0:Y:S01]  /*0010*/  S2R R0, SR_CTAID.Y ;  /* 0x0000000000007919 */ /* 0x000e220000002600 */
[----:B------:R-:W1:Y:S06]  /*0020*/  LDCU UR5, c[0x0][0x360] ;  /* 0x00006c00ff0577ac */ /* 0x000e6c0008000800 */
[----:B------:R-:W0:Y:S01]  /*0030*/  S2UR UR4, SR_CTAID.X ;  /* 0x00000000000479c3 */ /* 0x000e220000002500 */
[----:B------:R-:W1:Y:S01]  /*0040*/  S2R R5, SR_TID.X ;  /* 0x0000000000057919 */ /* 0x000e620000002100 */
[----:B------:R-:W2:Y:S06]  /*0050*/  LDCU UR6, c[0x0][0x398] ;  /* 0x00007300ff0677ac */ /* 0x000eac0008000800 */
[----:B------:R-:W0:Y:S02]  /*0060*/  LDC R3, c[0x0][0x370] ;  /* 0x0000dc00ff037b82 */ /* 0x000e240000000800 */
[----:B0-----:R-:W-:-:S04]  /*0070*/  IMAD R0, R0, R3, UR4 ;  /* 0x0000000400007e24 */ /* 0x001fc8000f8e0203 */
[----:B-1----:R-:W-:-:S05]  /*0080*/  IMAD R5, R0, UR5, R5 ;  /* 0x0000000500057c24 */ /* 0x002fca000f8e0205 */
[----:B--2---:R-:W-:-:S13]  /*0090*/  ISETP.GE.AND P0, PT, R5, UR6, PT ;  /* 0x0000000605007c0c */ /* 0x004fda000bf06270 */
[----:B------:R-:W-:Y:S05]  /*00a0*/  @P0 EXIT ;  /* 0x000000000000094d */ /* 0x000fea0003800000 */
[----:B------:R-:W0:Y:S01]  /*00b0*/  LDC.64 R2, c[0x0][0x388] ;  /* 0x0000e200ff027b82 */ /* 0x000e220000000a00 */
[----:B------:R-:W1:Y:S07]  /*00c0*/  LDCU.64 UR4, c[0x0][0x358] ;  /* 0x00006b00ff0477ac */ /* 0x000e6e0008000a00 */
[----:B------:R-:W2:Y:S01]  /*00d0*/  LDC.64 R6, c[0x0][0x390] ;  /* 0x0000e400ff067b82 */ /* 0x000ea20000000a00 */
[----:B0-----:R-:W-:-:S05]  /*00e0*/  IMAD.WIDE R2, R5, 0x4, R2 ;  /* 0x0000000405027825 */ /* 0x001fca00078e0202 */
[----:B-1----:R-:W2:Y:S02]  /*00f0*/  LDG.E R5, desc[UR4][R2.64] ;  /* 0x0000000402057981 */ /* 0x002ea4000c1e1900 */
[----:B--2---:R-:W-:-:S06]  /*0100*/  IMAD.WIDE R4, R5, 0x4, R6 ;  /* 0x0000000405047825 */ /* 0x004fcc00078e0206 */
[----:B------:R-:W2:Y:S02]  /*0110*/  LDG.E R5, desc[UR4][R4.64] ;  /* 0x0000000404057981 */ /* 0x000ea4000c1e1900 */
[----:B--2---:R-:W-:-:S06]  /*0120*/  IMAD.WIDE R6, R5, 0x4, R6 ;  /* 0x0000000405067825 */ /* 0x004fcc00078e0206 */
[----:B------:R-:W2:Y:S04]  /*0130*/  LDG.E R7, desc[UR4][R6.64] ;  /* 0x0000000406077981 */ /* 0x000ea8000c1e1900 */
[----:B--2---:R-:W-:Y:S01]  /*0140*/  STG.E desc[UR4][R2.64], R7 ;  /* 0x0000000702007986 */ /* 0x004fe2000c101904 */
[----:B------:R-:W-:Y:S05]  /*0150*/  EXIT ;  /* 0x000000000000794d */ /* 0x000fea0003800000 */
.L_x_0:
[----:B------:R-:W-:-:S00]  /*0160*/  BRA `(.L_x_0) ;  /* 0xfffffffc00fc7947 */ /* 0x000fc0000383ffff */
[----:B------:R-:W-:-:S00]  /*0170*/  NOP ;  /* 0x0000000000007918 */ /* 0x000fc00000000000 */
        /* <DEDUP_REMOVED lines=8> */
.L_x_31:


//--------------------- .text._Z8analysisPiS_S_i  --------------------------
	.section	.text._Z8analysisPiS_S_i,"ax",@progbits
	.align	128
        .global         _Z8analysisPiS_S_i
        .type           _Z8analysisPiS_S_i,@function
        .size           _Z8analysisPiS_S_i,(.L_x_32 - _Z8analysisPiS_S_i)
        .other          _Z8analysisPiS_S_i,@"STO_CUDA_ENTRY STV_DEFAULT"
_Z8analysisPiS_S_i:
.text._Z8analysisPiS_S_i:
        /* <DEDUP_REMOVED lines=12> */
[----:B------:R-:W1:Y:S01]  /*00c0*/  LDCU.64 UR4, c[0x0][0x358] ;  /* 0x00006b00ff0477ac */ /* 0x000e620008000a00 */
[----:B0-----:R-:W-:-:S06]  /*00d0*/  IMAD.WIDE R2, R0, 0x4, R2 ;  /* 0x0000000400027825 */ /* 0x001fcc00078e0202 */
[----:B-1----:R-:W2:Y:S02]  /*00e0*/  LDG.E R3, desc[UR4][R2.64] ;  /* 0x0000000402037981 */ /* 0x002ea4000c1e1900 */
[----:B--2---:R-:W-:-:S13]  /*00f0*/  ISETP.NE.AND P0, PT, R3, R0, PT ;  /* 0x000000000300720c */ /* 0x004fda0003f05270 */
[----:B------:R-:W-:Y:S05]  /*0100*/  @P0 EXIT ;  /* 0x000000000000094d */ /* 0x000fea0003800000 */
[----:B------:R-:W0:Y:S01]  /*0110*/  LDC.64 R4, c[0x0][0x390] ;  /* 0x0000e400ff047b82 */ /* 0x000e220000000a00 */
[----:B------:R-:W-:Y:S01]  /*0120*/  BSSY.RECONVERGENT B0, `(.L_x_1) ;  /* 0x0000008000007945 */ /* 0x000fe20003800200 */
[----:B------:R-:W-:-:S07]  /*0130*/  MOV R7, R0 ;  /* 0x0000000000077202 */ /* 0x000fce0000000f00 */
.L_x_2:
[----:B0-----:R-:W-:-:S06]  /*0140*/  IMAD.WIDE R2, R0, 0x4, R4 ;  /* 0x0000000400027825 */ /* 0x001fcc00078e0204 */
[----:B------:R-:W2:Y:S01]  /*0150*/  LDG.E R3, desc[UR4][R2.64] ;  /* 0x0000000402037981 */ /* 0x000ea2000c1e1900 */
[----:B------:R-:W-:Y:S02]  /*0160*/  MOV R9, R0 ;  /* 0x0000000000097202 */ /* 0x000fe40000000f00 */
[-C--:B--2---:R-:W-:Y:S02]  /*0170*/  ISETP.NE.AND P0, PT, R0, R3.reuse, PT ;  /* 0x000000030000720c */ /* 0x084fe40003f05270 */
[----:B------:R-:W-:-:S11]  /*0180*/  MOV R0, R3 ;  /* 0x0000000300007202 */ /* 0x000fd60000000f00 */
[----:B------:R-:W-:Y:S05]  /*0190*/  @P0 BRA `(.L_x_2) ;  /* 0xfffffffc00e80947 */ /* 0x000fea000383ffff */
[----:B------:R-:W-:Y:S05]  /*01a0*/  BSYNC.RECONVERGENT B0 ;  /* 0x0000000000007941 */ /* 0x000fea0003800200 */
.L_x_1:
[----:B------:R-:W-:-:S05]  /*01b0*/  IMAD.WIDE R2, R7, 0x4, R4 ;  /* 0x0000000407027825 */ /* 0x000fca00078e0204 */
[----:B------:R-:W-:Y:S01]  /*01c0*/  STG.E desc[UR4][R2.64], R9 ;  /* 0x0000000902007986 */ /* 0x000fe2000c101904 */
[----:B------:R-:W-:Y:S05]  /*01d0*/  EXIT ;  /* 0x000000000000794d */ /* 0x000fea0003800000 */
.L_x_3:
        /* <DEDUP_REMOVED lines=10> */
.L_x_32:


//--------------------- .text._Z9scanning8PiS_S_Pbiii --------------------------
	.section	.text._Z9scanning8PiS_S_Pbiii,"ax",@progbits
	.align	128
        .global         _Z9scanning8PiS_S_Pbiii
        .type           _Z9scanning8PiS_S_Pbiii,@function
        .size           _Z9scanning8PiS_S_Pbiii,(.L_x_33 - _Z9scanning8PiS_S_Pbiii)
        .other          _Z9scanning8PiS_S_Pbiii,@"STO_CUDA_ENTRY STV_DEFAULT"
_Z9scanning8PiS_S_Pbiii:
.text._Z9scanning8PiS_S_Pbiii:
        /* <DEDUP_REMOVED lines=13> */
[----:B------:R-:W2:Y:S01]  /*00d0*/  LDC R13, c[0x0][0x3a4] ;  /* 0x0000e900ff0d7b82 */ /* 0x000ea20000000800 */
[----:B0-----:R-:W-:-:S05]  /*00e0*/  IMAD.WIDE R4, R14, 0x4, R6 ;  /* 0x000000040e047825 */ /* 0x001fca00078e0206 */
[----:B-1----:R0:W5:Y:S01]  /*00f0*/  LDG.E R15, desc[UR4][R4.64] ;  /* 0x00000004040f7981 */ /* 0x002162000c1e1900 */
[C---:B------:R-:W-:Y:S01]  /*0100*/  ISETP.GE.AND P1, PT, R14.reuse, RZ, PT ;  /* 0x000000ff0e00720c */ /* 0x040fe20003f26270 */
[----:B------:R-:W1:Y:S01]  /*0110*/  LDCU UR7, c[0x0][0x3a0] ;  /* 0x00007400ff0777ac */ /* 0x000e620008000800 */
[-C--:B--2---:R-:W-:Y:S01]  /*0120*/  IABS R9, R13.reuse ;  /* 0x0000000d00097213 */ /* 0x084fe20000000000 */
[C---:B------:R-:W-:Y:S01]  /*0130*/  IMAD.IADD R12, R14.reuse, 0x1, R13 ;  /* 0x000000010e0c7824 */ /* 0x040fe200078e020d */
[-C--:B------:R-:W-:Y:S01]  /*0140*/  ISETP.GE.AND P2, PT, R14, R13.reuse, PT ;  /* 0x0000000d0e00720c */ /* 0x080fe20003f46270 */
[----:B------:R-:W-:Y:S01]  /*0150*/  BSSY.RECONVERGENT B0, `(.L_x_4) ;  /* 0x0000035000007945 */ /* 0x000fe20003800200 */
[----:B------:R-:W2:Y:S01]  /*0160*/  I2F.RP R0, R9 ;  /* 0x0000000900007306 */ /* 0x000ea20000209400 */
[----:B------:R-:W-:-:S07]  /*0170*/  LOP3.LUT R17, RZ, R13, RZ, 0x33, !PT ;  /* 0x0000000dff117212 */ /* 0x000fce00078e33ff */
[----:B--2---:R-:W2:Y:S02]  /*0180*/  MUFU.RCP R0, R0 ;  /* 0x0000000000007308 */ /* 0x004ea40000001000 */
[----:B--2---:R-:W-:-:S06]  /*0190*/  VIADD R2, R0, 0xffffffe ;  /* 0x0ffffffe00027836 */ /* 0x004fcc0000000000 */
[----:B------:R2:W3:Y:S02]  /*01a0*/  F2I.FTZ.U32.TRUNC.NTZ R3, R2 ;  /* 0x0000000200037305 */ /* 0x0004e4000021f000 */
[----:B--2---:R-:W-:Y:S02]  /*01b0*/  IMAD.MOV.U32 R2, RZ, RZ, RZ ;  /* 0x000000ffff027224 */ /* 0x004fe400078e00ff */
[----:B---3--:R-:W-:-:S04]  /*01c0*/  IMAD.MOV R8, RZ, RZ, -R3 ;  /* 0x000000ffff087224 */ /* 0x008fc800078e0a03 */
[----:B------:R-:W-:Y:S01]  /*01d0*/  IMAD R11, R8, R9, RZ ;  /* 0x00000009080b7224 */ /* 0x000fe200078e02ff */
[----:B------:R-:W-:-:S03]  /*01e0*/  IABS R8, R14 ;  /* 0x0000000e00087213 */ /* 0x000fc60000000000 */
[----:B------:R-:W-:-:S06]  /*01f0*/  IMAD.HI.U32 R3, R3, R11, R2 ;  /* 0x0000000b03037227 */ /* 0x000fcc00078e0002 */
[----:B------:R-:W-:-:S04]  /*0200*/  IMAD.HI.U32 R3, R3, R8, RZ ;  /* 0x0000000803037227 */ /* 0x000fc800078e00ff */
[----:B------:R-:W-:-:S04]  /*0210*/  IMAD.MOV R3, RZ, RZ, -R3 ;  /* 0x000000ffff037224 */ /* 0x000fc800078e0a03 */
[C---:B------:R-:W-:Y:S02]  /*0220*/  IMAD R0, R9.reuse, R3, R8 ;  /* 0x0000000309007224 */ /* 0x040fe400078e0208 */
[----:B------:R-:W2:Y:S03]  /*0230*/  LDC.64 R2, c[0x0][0x388] ;  /* 0x0000e200ff027b82 */ /* 0x000ea60000000a00 */
[----:B------:R-:W-:-:S13]  /*0240*/  ISETP.GT.U32.AND P0, PT, R9, R0, PT ;  /* 0x000000000900720c */ /* 0x000fda0003f04070 */
[----:B------:R-:W-:-:S05]  /*0250*/  @!P0 IMAD.IADD R0, R0, 0x1, -R9 ;  /* 0x0000000100008824 */ /* 0x000fca00078e0a09 */
[----:B------:R-:W-:-:S13]  /*0260*/  ISETP.GT.U32.AND P0, PT, R9, R0, PT ;  /* 0x000000000900720c */ /* 0x000fda0003f04070 */
[----:B------:R-:W-:Y:S01]  /*0270*/  @!P0 IMAD.IADD R0, R0, 0x1, -R9 ;  /* 0x0000000100008824 */ /* 0x000fe200078e0a09 */
[----:B------:R-:W-:-:S03]  /*0280*/  ISETP.NE.AND P0, PT, R13, RZ, PT ;  /* 0x000000ff0d00720c */ /* 0x000fc60003f05270 */
[----:B------:R-:W-:-:S05]  /*0290*/  @!P1 IMAD.MOV R0, RZ, RZ, -R0 ;  /* 0x000000ffff009224 */ /* 0x000fca00078e0a00 */
[----:B------:R-:W-:Y:S01]  /*02a0*/  SEL R16, R17, R0, !P0 ;  /* 0x0000000011107207 */ /* 0x000fe20004000000 */
[----:B-1----:R-:W-:Y:S01]  /*02b0*/  IMAD.U32 R0, RZ, RZ, UR7 ;  /* 0x00000007ff007e24 */ /* 0x002fe2000f8e00ff */
[----:B------:R-:W-:Y:S02]  /*02c0*/  ISETP.GE.AND P0, PT, R12, UR6, PT ;  /* 0x000000060c007c0c */ /* 0x000fe4000bf06270 */
[----:B------:R-:W-:Y:S01]  /*02d0*/  ISETP.NE.AND P1, PT, R16, RZ, PT ;  /* 0x000000ff1000720c */ /* 0x000fe20003f25270 */
[----:B0-2---:R-:W-:-:S12]  /*02e0*/  @!P2 BRA `(.L_x_5) ;  /* 0x00000000006ca947 */ /* 0x005fd80003800000 */
[----:B------:R-:W-:Y:S01]  /*02f0*/  IMAD.IADD R9, R14, 0x1, -R13 ;  /* 0x000000010e097824 */ /* 0x000fe200078e0a0d */
[----:B-----5:R-:W-:Y:S01]  /*0300*/  SHF.R.U32.HI R19, RZ, 0x8, R15 ;  /* 0x00000008ff137819 */ /* 0x020fe2000001160f */
[----:B------:R-:W0:Y:S02]  /*0310*/  LDCU UR7, c[0x0][0x3a8] ;  /* 0x00007500ff0777ac */ /* 0x000e240008000800 */
[----:B------:R-:W-:-:S06]  /*0320*/  IMAD.WIDE R10, R9, 0x4, R6 ;  /* 0x00000004090a7825 */ /* 0x000fcc00078e0206 */
[----:B------:R-:W2:Y:S01]  /*0330*/  LDG.E R10, desc[UR4][R10.64] ;  /* 0x000000040a0a7981 */ /* 0x000ea2000c1e1900 */
[----:B------:R-:W-:Y:S02]  /*0340*/  SHF.R.U32.HI R8, RZ, 0x10, R15 ;  /* 0x00000010ff087819 */ /* 0x000fe4000001160f */
[----:B------:R-:W-:Y:S02]  /*0350*/  LOP3.LUT R20, R19, 0xff, RZ, 0xc0, !PT ;  /* 0x000000ff13147812 */ /* 0x000fe400078ec0ff */
[----:B------:R-:W-:Y:S02]  /*0360*/  LOP3.LUT R22, R15, 0xff, RZ, 0xc0, !PT ;  /* 0x000000ff0f167812 */ /* 0x000fe400078ec0ff */
[----:B------:R-:W-:Y:S02]  /*0370*/  LOP3.LUT R8, R8, 0xff, RZ, 0xc0, !PT ;  /* 0x000000ff08087812 */ /* 0x000fe400078ec0ff */
[--C-:B--2---:R-:W-:Y:S02]  /*0380*/  SHF.R.U32.HI R18, RZ, 0x10, R10.reuse ;  /* 0x00000010ff127819 */ /* 0x104fe4000001160a */
[----:B------:R-:W-:-:S02]  /*0390*/  SHF.R.U32.HI R21, RZ, 0x8, R10 ;  /* 0x00000008ff157819 */ /* 0x000fc4000001160a */
[----:B------:R-:W-:Y:S02]  /*03a0*/  LOP3.LUT R23, R10, 0xff, RZ, 0xc0, !PT ;  /* 0x000000ff0a177812 */ /* 0x000fe400078ec0ff */
[----:B------:R-:W-:Y:S02]  /*03b0*/  LOP3.LUT R19, R18, 0xff, RZ, 0xc0, !PT ;  /* 0x000000ff12137812 */ /* 0x000fe400078ec0ff */
[----:B------:R-:W-:Y:S01]  /*03c0*/  LOP3.LUT R21, R21, 0xff, RZ, 0xc0, !PT ;  /* 0x000000ff15157812 */ /* 0x000fe200078ec0ff */
[----:B------:R-:W-:Y:S02]  /*03d0*/  IMAD.IADD R22, R22, 0x1, -R23 ;  /* 0x0000000116167824 */ /* 0x000fe400078e0a17 */
[----:B------:R-:W-:Y:S02]  /*03e0*/  IMAD.IADD R8, R8, 0x1, -R19 ;  /* 0x0000000108087824 */ /* 0x000fe400078e0a13 */
[----:B------:R-:W-:Y:S01]  /*03f0*/  IMAD.IADD R20, R20, 0x1, -R21 ;  /* 0x0000000114147824 */ /* 0x000fe200078e0a15 */
[----:B------:R-:W-:-:S02]  /*0400*/  IABS R10, R22 ;  /* 0x00000016000a7213 */ /* 0x000fc40000000000 */
[----:B------:R-:W-:Y:S02]  /*0410*/  IABS R8, R8 ;  /* 0x0000000800087213 */ /* 0x000fe40000000000 */
[----:B------:R-:W-:-:S04]  /*0420*/  IABS R11, R20 ;  /* 0x00000014000b7213 */ /* 0x000fc80000000000 */
[----:B------:R-:W-:-:S04]  /*0430*/  IADD3 R8, PT, PT, R8, R11, R10 ;  /* 0x0000000b08087210 */ /* 0x000fc80007ffe00a */
[----:B0-----:R-:W-:-:S13]  /*0440*/  ISETP.GT.AND P2, PT, R8, UR7, PT ;  /* 0x0000000708007c0c */ /* 0x001fda000bf44270 */
[----:B------:R-:W-:Y:S05]  /*0450*/  @P2 BRA `(.L_x_5) ;  /* 0x0000000000102947 */ /* 0x000fea0003800000 */
[----:B------:R-:W0:Y:S02]  /*0460*/  LDC.64 R10, c[0x0][0x388] ;  /* 0x0000e200ff0a7b82 */ /* 0x000e240000000a00 */
[----:B0-----:R-:W-:-:S06]  /*0470*/  IMAD.WIDE R8, R9, 0x4, R10 ;  /* 0x0000000409087825 */ /* 0x001fcc00078e020a */
[----:B------:R-:W2:Y:S02]  /*0480*/  LDG.E R8, desc[UR4][R8.64] ;  /* 0x0000000408087981 */ /* 0x000ea4000c1e1900 */
[----:B--2---:R-:W-:-:S07]  /*0490*/  VIMNMX R0, PT, PT, R8, UR6, PT ;  /* 0x0000000608007c48 */ /* 0x004fce000bfe0100 */
.L_x_5:
[----:B------:R-:W-:Y:S05]  /*04a0*/  BSYNC.RECONVERGENT B0 ;  /* 0x0000000000007941 */ /* 0x000fea0003800200 */
.L_x_4:
[----:B------:R-:W-:Y:S04]  /*04b0*/  BSSY.RECONVERGENT B0, `(.L_x_6) ;  /* 0x000001d000007945 */ /* 0x000fe80003800200 */
[----:B------:R-:W-:Y:S05]  /*04c0*/  @P0 BRA `(.L_x_7) ;  /* 0x00000000006c0947 */ /* 0x000fea0003800000 */
[----:B------:R-:W-:Y:S01]  /*04d0*/  IMAD.WIDE R8, R13, 0x4, R4 ;  /* 0x000000040d087825 */ /* 0x000fe200078e0204 */
[--C-:B-----5:R-:W-:Y:S01]  /*04e0*/  SHF.R.U32.HI R10, RZ, 0x10, R15.reuse ;  /* 0x00000010ff0a7819 */ /* 0x120fe2000001160f */
[----:B------:R-:W0:Y:S04]  /*04f0*/  LDCU UR7, c[0x0][0x3a8] ;  /* 0x00007500ff0777ac */ /* 0x000e280008000800 */
[----:B------:R-:W2:Y:S01]  /*0500*/  LDG.E R8, desc[UR4][R8.64] ;  /* 0x0000000408087981 */ /* 0x000ea2000c1e1900 */
[----:B------:R-:W-:Y:S02]  /*0510*/  LOP3.LUT R19, R10, 0xff, RZ, 0xc0, !PT ;  /* 0x000000ff0a137812 */ /* 0x000fe400078ec0ff */
[----:B------:R-:W-:Y:S02]  /*0520*/  LOP3.LUT R21, R15, 0xff, RZ, 0xc0, !PT ;  /* 0x000000ff0f157812 */ /* 0x000fe400078ec0ff */
[----:B------:R-:W-:-:S04]  /*0530*/  SHF.R.U32.HI R20, RZ, 0x8, R15 ;  /* 0x00000008ff147819 */ /* 0x000fc8000001160f */
[----:B------:R-:W-:Y:S02]  /*0540*/  LOP3.LUT R20, R20, 0xff, RZ, 0xc0, !PT ;  /* 0x000000ff14147812 */ /* 0x000fe400078ec0ff */
[--C-:B--2---:R-:W-:Y:S02]  /*0550*/  SHF.R.U32.HI R10, RZ, 0x10, R8.reuse ;  /* 0x00000010ff0a7819 */ /* 0x104fe40000011608 */
[----:B------:R-:W-:Y:S02]  /*0560*/  LOP3.LUT R18, R8, 0xff, RZ, 0xc0, !PT ;  /* 0x000000ff08127812 */ /* 0x000fe400078ec0ff */
[----:B------:R-:W-:Y:S02]  /*0570*/  SHF.R.U32.HI R11, RZ, 0x8, R8 ;  /* 0x00000008ff0b7819 */ /* 0x000fe40000011608 */
[----:B------:R-:W-:Y:S01]  /*0580*/  LOP3.LUT R10, R10, 0xff, RZ, 0xc0, !PT ;  /* 0x000000ff0a0a7812 */ /* 0x000fe200078ec0ff */
[----:B------:R-:W-:Y:S01]  /*0590*/  IMAD.IADD R18, R21, 0x1, -R18 ;  /* 0x0000000115127824 */ /* 0x000fe200078e0a12 */
[----:B------:R-:W-:-:S03]  /*05a0*/  LOP3.LUT R11, R11, 0xff, RZ, 0xc0, !PT ;  /* 0x000000ff0b0b7812 */ /* 0x000fc600078ec0ff */
[----:B------:R-:W-:Y:S01]  /*05b0*/  IMAD.IADD R10, R19, 0x1, -R10 ;  /* 0x00000001130a7824 */ /* 0x000fe200078e0a0a */
[----:B------:R-:W-:Y:S01]  /*05c0*/  IABS R18, R18 ;  /* 0x0000001200127213 */ /* 0x000fe20000000000 */
[----:B------:R-:W-:-:S03]  /*05d0*/  IMAD.IADD R11, R20, 0x1, -R11 ;  /* 0x00000001140b7824 */ /* 0x000fc600078e0a0b */
[----:B------:R-:W-:Y:S01]  /*05e0*/  IABS R8, R10 ;  /* 0x0000000a00087213 */ /* 0x000fe20000000000 */
[----:B------:R-:W-:Y:S01]  /*05f0*/  IMAD.MOV.U32 R10, RZ, RZ, R18 ;  /* 0x000000ffff0a7224 */ /* 0x000fe200078e0012 */
[----:B------:R-:W-:-:S04]  /*0600*/  IABS R9, R11 ;  /* 0x0000000b00097213 */ /* 0x000fc80000000000 */
[----:B------:R-:W-:-:S04]  /*0610*/  IADD3 R8, PT, PT, R8, R9, R10 ;  /* 0x0000000908087210 */ /* 0x000fc80007ffe00a */
[----:B0-----:R-:W-:-:S13]  /*0620*/  ISETP.GT.AND P0, PT, R8, UR7, PT ;  /* 0x0000000708007c0c */ /* 0x001fda000bf04270 */
[----:B------:R-:W-:Y:S05]  /*0630*/  @P0 BRA `(.L_x_7) ;  /* 0x0000000000100947 */ /* 0x000fea0003800000 */
[----:B------:R-:W0:Y:S02]  /*0640*/  LDC.64 R8, c[0x0][0x388] ;  /* 0x0000e200ff087b82 */ /* 0x000e240000000a00 */
[----:B0-----:R-:W-:-:S06]  /*0650*/  IMAD.WIDE R8, R12, 0x4, R8 ;  /* 0x000000040c087825 */ /* 0x001fcc00078e0208 */
[----:B------:R-:W2:Y:S02]  /*0660*/  LDG.E R9, desc[UR4][R8.64] ;  /* 0x0000000408097981 */ /* 0x000ea4000c1e1900 */
[----:B--2---:R-:W-:-:S07]  /*0670*/  VIMNMX R0, PT, PT, R0, R9, PT ;  /* 0x0000000900007248 */ /* 0x004fce0003fe0100 */
.L_x_7:
[----:B------:R-:W-:Y:S05]  /*0680*/  BSYNC.RECONVERGENT B0 ;  /* 0x0000000000007941 */ /* 0x000fea0003800200 */
.L_x_6:
[----:B------:R-:W-:Y:S01]  /*0690*/  BSSY.RECONVERGENT B0, `(.L_x_8) ;  /* 0x0000050000007945 */ /* 0x000fe20003800200 */
[----:B------:R-:W-:-:S03]  /*06a0*/  IMAD.WIDE R8, R14, 0x4, R2 ;  /* 0x000000040e087825 */ /* 0x000fc600078e0202 */
[----:B------:R-:W-:Y:S05]  /*06b0*/  @!P1 BRA `(.L_x_9) ;  /* 0x0000000400349947 */ /* 0x000fea0003800000 */
[----:B------:R-:W2:Y:S01]  /*06c0*/  LDG.E R10, desc[UR4][R4.64+-0x4] ;  /* 0xfffffc04040a7981 */ /* 0x000ea2000c1e1900 */
[--C-:B-----5:R-:W-:Y:S01]  /*06d0*/  SHF.R.U32.HI R20, RZ, 0x10, R15.reuse ;  /* 0x00000010ff147819 */ /* 0x120fe2000001160f */
[----:B------:R-:W0:Y:S01]  /*06e0*/  LDC R19, c[0x0][0x3a8] ;  /* 0x0000ea00ff137b82 */ /* 0x000e220000000800 */
[----:B------:R-:W-:Y:S01]  /*06f0*/  SHF.R.U32.HI R21, RZ, 0x8, R15 ;  /* 0x00000008ff157819 */ /* 0x000fe2000001160f */
[----:B------:R-:W-:Y:S01]  /*0700*/  BSSY.RECONVERGENT B1, `(.L_x_10) ;  /* 0x0000018000017945 */ /* 0x000fe20003800200 */
[----:B------:R-:W-:Y:S02]  /*0710*/  LOP3.LUT R18, R15, 0xff, RZ, 0xc0, !PT ;  /* 0x000000ff0f127812 */ /* 0x000fe400078ec0ff */
[----:B------:R-:W-:Y:S02]  /*0720*/  LOP3.LUT R20, R20, 0xff, RZ, 0xc0, !PT ;  /* 0x000000ff14147812 */ /* 0x000fe400078ec0ff */
[----:B------:R-:W-:Y:S02]  /*0730*/  LOP3.LUT R21, R21, 0xff, RZ, 0xc0, !PT ;  /* 0x000000ff15157812 */ /* 0x000fe400078ec0ff */
[----:B------:R-:W-:-:S02]  /*0740*/  ISETP.GT.AND P0, PT, R12, UR6, PT ;  /* 0x000000060c007c0c */ /* 0x000fc4000bf04270 */
[--C-:B--2---:R-:W-:Y:S02]  /*0750*/  SHF.R.U32.HI R11, RZ, 0x10, R10.reuse ;  /* 0x00000010ff0b7819 */ /* 0x104fe4000001160a */
[----:B------:R-:W-:Y:S02]  /*0760*/  SHF.R.U32.HI R22, RZ, 0x8, R10 ;  /* 0x00000008ff167819 */ /* 0x000fe4000001160a */
[----:B------:R-:W-:Y:S02]  /*0770*/  LOP3.LUT R23, R10, 0xff, RZ, 0xc0, !PT ;  /* 0x000000ff0a177812 */ /* 0x000fe400078ec0ff */
[----:B------:R-:W-:Y:S02]  /*0780*/  LOP3.LUT R11, R11, 0xff, RZ, 0xc0, !PT ;  /* 0x000000ff0b0b7812 */ /* 0x000fe400078ec0ff */
[----:B------:R-:W-:Y:S01]  /*0790*/  LOP3.LUT R22, R22, 0xff, RZ, 0xc0, !PT ;  /* 0x000000ff16167812 */ /* 0x000fe200078ec0ff */
[----:B------:R-:W-:Y:S02]  /*07a0*/  IMAD.IADD R23, R18, 0x1, -R23 ;  /* 0x0000000112177824 */ /* 0x000fe400078e0a17 */
[----:B------:R-:W-:-:S02]  /*07b0*/  IMAD.IADD R11, R20, 0x1, -R11 ;  /* 0x00000001140b7824 */ /* 0x000fc400078e0a0b */
[----:B------:R-:W-:Y:S01]  /*07c0*/  IMAD.IADD R22, R21, 0x1, -R22 ;  /* 0x0000000115167824 */ /* 0x000fe200078e0a16 */
[----:B------:R-:W-:Y:S02]  /*07d0*/  IABS R23, R23 ;  /* 0x0000001700177213 */ /* 0x000fe40000000000 */
[----:B------:R-:W-:Y:S02]  /*07e0*/  IABS R10, R11 ;  /* 0x0000000b000a7213 */ /* 0x000fe40000000000 */
[----:B------:R-:W-:Y:S01]  /*07f0*/  IABS R11, R22 ;  /* 0x00000016000b7213 */ /* 0x000fe20000000000 */
[----:B------:R-:W-:-:S05]  /*0800*/  IMAD.MOV.U32 R22, RZ, RZ, R23 ;  /* 0x000000ffff167224 */ /* 0x000fca00078e0017 */
[----:B------:R-:W-:Y:S01]  /*0810*/  IADD3 R10, PT, PT, R10, R11, R22 ;  /* 0x0000000b0a0a7210 */ /* 0x000fe20007ffe016 */
[----:B------:R-:W-:-:S03]  /*0820*/  IMAD.IADD R11, R13, 0x1, -R14 ;  /* 0x000000010d0b7824 */ /* 0x000fc600078e0a0e */
[----:B0-----:R-:W-:Y:S02]  /*0830*/  ISETP.GT.AND P1, PT, R10, R19, PT ;  /* 0x000000130a00720c */ /* 0x001fe40003f24270 */
[----:B------:R-:W-:-:S11]  /*0840*/  ISETP.GT.AND P2, PT, R11, -0x1, PT ;  /* 0xffffffff0b00780c */ /* 0x000fd60003f44270 */
[----:B------:R-:W-:Y:S05]  /*0850*/  @P1 BRA `(.L_x_11) ;  /* 0x0000000000081947 */ /* 0x000fea0003800000 */
[----:B------:R-:W2:Y:S02]  /*0860*/  LDG.E R11, desc[UR4][R8.64+-0x4] ;  /* 0xfffffc04080b7981 */ /* 0x000ea4000c1e1900 */
[----:B--2---:R-:W-:-:S07]  /*0870*/  VIMNMX R0, PT, PT, R0, R11, PT ;  /* 0x0000000b00007248 */ /* 0x004fce0003fe0100 */
.L_x_11:
[----:B------:R-:W-:Y:S05]  /*0880*/  BSYNC.RECONVERGENT B1 ;  /* 0x0000000000017941 */ /* 0x000fea0003800200 */
.L_x_10:
[----:B------:R-:W-:Y:S04]  /*0890*/  BSSY.RECONVERGENT B1, `(.L_x_12) ;  /* 0x000001a000017945 */ /* 0x000fe80003800200 */
[----:B------:R-:W-:Y:S05]  /*08a0*/  @P2 BRA `(.L_x_13) ;  /* 0x0000000000602947 */ /* 0x000fea0003800000 */
[----:B------:R-:W-:-:S03]  /*08b0*/  IMAD.WIDE R10, R13, 0x4, RZ ;  /* 0x000000040d0a7825 */ /* 0x000fc600078e02ff */
[----:B------:R-:W-:Y:S02]  /*08c0*/  LOP3.LUT R23, R10, 0xfffffffc, RZ, 0x3c, !PT ;  /* 0xfffffffc0a177812 */ /* 0x000fe400078e3cff */
[----:B------:R-:W-:Y:S02]  /*08d0*/  LOP3.LUT R11, RZ, R11, RZ, 0x33, !PT ;  /* 0x0000000bff0b7212 */ /* 0x000fe400078e33ff */
[----:B------:R-:W-:-:S05]  /*08e0*/  IADD3 R10, P1, PT, R4, R23, RZ ;  /* 0x00000017040a7210 */ /* 0x000fca0007f3e0ff */
[----:B------:R-:W-:-:S05]  /*08f0*/  IMAD.X R11, R5, 0x1, R11, P1 ;  /* 0x00000001050b7824 */ /* 0x000fca00008e060b */
[----:B------:R-:W2:Y:S02]  /*0900*/  LDG.E R10, desc[UR4][R10.64] ;  /* 0x000000040a0a7981 */ /* 0x000ea4000c1e1900 */
[--C-:B--2---:R-:W-:Y:S02]  /*0910*/  SHF.R.U32.HI R22, RZ, 0x10, R10.reuse ;  /* 0x00000010ff167819 */ /* 0x104fe4000001160a */
[----:B------:R-:W-:Y:S02]  /*0920*/  SHF.R.U32.HI R24, RZ, 0x8, R10 ;  /* 0x00000008ff187819 */ /* 0x000fe4000001160a */
[----:B------:R-:W-:Y:S02]  /*0930*/  LOP3.LUT R25, R10, 0xff, RZ, 0xc0, !PT ;  /* 0x000000ff0a197812 */ /* 0x000fe400078ec0ff */
[----:B------:R-:W-:Y:S02]  /*0940*/  LOP3.LUT R23, R22, 0xff, RZ, 0xc0, !PT ;  /* 0x000000ff16177812 */ /* 0x000fe400078ec0ff */
[----:B------:R-:W-:Y:S01]  /*0950*/  LOP3.LUT R24, R24, 0xff, RZ, 0xc0, !PT ;  /* 0x000000ff18187812 */ /* 0x000fe200078ec0ff */
[----:B------:R-:W-:-:S02]  /*0960*/  IMAD.IADD R25, R18, 0x1, -R25 ;  /* 0x0000000112197824 */ /* 0x000fc400078e0a19 */
[----:B------:R-:W-:Y:S02]  /*0970*/  IMAD.IADD R23, R20, 0x1, -R23 ;  /* 0x0000000114177824 */ /* 0x000fe400078e0a17 */
[----:B------:R-:W-:Y:S01]  /*0980*/  IMAD.IADD R24, R21, 0x1, -R24 ;  /* 0x0000000115187824 */ /* 0x000fe200078e0a18 */
[----:B------:R-:W-:Y:S02]  /*0990*/  IABS R22, R25 ;  /* 0x0000001900167213 */ /* 0x000fe40000000000 */
[----:B------:R-:W-:Y:S02]  /*09a0*/  IABS R10, R23 ;  /* 0x00000017000a7213 */ /* 0x000fe40000000000 */
[----:B------:R-:W-:-:S04]  /*09b0*/  IABS R11, R24 ;  /* 0x00000018000b7213 */ /* 0x000fc80000000000 */
[----:B------:R-:W-:-:S04]  /*09c0*/  IADD3 R10, PT, PT, R10, R11, R22 ;  /* 0x0000000b0a0a7210 */ /* 0x000fc80007ffe016 */
[----:B------:R-:W-:-:S13]  /*09d0*/  ISETP.GT.AND P1, PT, R10, R19, PT ;  /* 0x000000130a00720c */ /* 0x000fda0003f24270 */
[----:B------:R-:W-:Y:S05]  /*09e0*/  @P1 BRA `(.L_x_13) ;  /* 0x0000000000101947 */ /* 0x000fea0003800000 */
[----:B------:R-:W-:-:S04]  /*09f0*/  IMAD.IADD R11, R14, 0x1, R17 ;  /* 0x000000010e0b7824 */ /* 0x000fc800078e0211 */
[----:B------:R-:W-:-:S06]  /*0a00*/  IMAD.WIDE R10, R11, 0x4, R2 ;  /* 0x000000040b0a7825 */ /* 0x000fcc00078e0202 */
[----:B------:R-:W2:Y:S02]  /*0a10*/  LDG.E R11, desc[UR4][R10.64] ;  /* 0x000000040a0b7981 */ /* 0x000ea4000c1e1900 */
[----:B--2---:R-:W-:-:S07]  /*0a20*/  VIMNMX R0, PT, PT, R0, R11, PT ;  /* 0x0000000b00007248 */ /* 0x004fce0003fe0100 */
.L_x_13:
[----:B------:R-:W-:Y:S05]  /*0a30*/  BSYNC.RECONVERGENT B1 ;  /* 0x0000000000017941 */ /* 0x000fea0003800200 */
.L_x_12:
[----:B------:R-:W-:Y:S05]  /*0a40*/  @P0 BRA `(.L_x_9) ;  /* 0x0000000000500947 */ /* 0x000fea0003800000 */
[----:B------:R-:W-:-:S06]  /*0a50*/  IMAD.WIDE R10, R13, 0x4, R4 ;  /* 0x000000040d0a7825 */ /* 0x000fcc00078e0204 */
[----:B------:R-:W2:Y:S02]  /*0a60*/  LDG.E R10, desc[UR4][R10.64+-0x4] ;  /* 0xfffffc040a0a7981 */ /* 0x000ea4000c1e1900 */
        /* <DEDUP_REMOVED lines=13> */
[----:B------:R-:W-:-:S13]  /*0b40*/  ISETP.GT.AND P0, PT, R10, R19, PT ;  /* 0x000000130a00720c */ /* 0x000fda0003f04270 */
[----:B------:R-:W-:Y:S05]  /*0b50*/  @P0 BRA `(.L_x_9) ;  /* 0x00000000000c0947 */ /* 0x000fea0003800000 */
[----:B------:R-:W-:-:S06]  /*0b60*/  IMAD.WIDE R10, R13, 0x4, R8 ;  /* 0x000000040d0a7825 */ /* 0x000fcc00078e0208 */
[----:B------:R-:W2:Y:S02]  /*0b70*/  LDG.E R11, desc[UR4][R10.64+-0x4] ;  /* 0xfffffc040a0b7981 */ /* 0x000ea4000c1e1900 */
[----:B--2---:R-:W-:-:S07]  /*0b80*/  VIMNMX R0, PT, PT, R0, R11, PT ;  /* 0x0000000b00007248 */ /* 0x004fce0003fe0100 */
.L_x_9:
[----:B------:R-:W-:Y:S05]  /*0b90*/  BSYNC.RECONVERGENT B0 ;  /* 0x0000000000007941 */ /* 0x000fea0003800200 */
.L_x_8:
[----:B------:R-:W-:Y:S01]  /*0ba0*/  VIADD R16, R16, 0x1 ;  /* 0x0000000110107836 */ /* 0x000fe20000000000 */
[----:B------:R-:W-:Y:S04]  /*0bb0*/  BSSY.RECONVERGENT B0, `(.L_x_14) ;  /* 0x000004e000007945 */ /* 0x000fe80003800200 */
[----:B------:R-:W-:-:S13]  /*0bc0*/  ISETP.NE.AND P0, PT, R16, R13, PT ;  /* 0x0000000d1000720c */ /* 0x000fda0003f05270 */
[----:B------:R-:W-:Y:S05]  /*0bd0*/  @!P0 BRA `(.L_x_15) ;  /* 0x00000004002c8947 */ /* 0x000fea0003800000 */
[----:B------:R-:W2:Y:S01]  /*0be0*/  LDG.E R17, desc[UR4][R4.64+0x4] ;  /* 0x0000040404117981 */ /* 0x000ea2000c1e1900 */
[--C-:B-----5:R-:W-:Y:S01]  /*0bf0*/  SHF.R.U32.HI R11, RZ, 0x10, R15.reuse ;  /* 0x00000010ff0b7819 */ /* 0x120fe2000001160f */
[----:B------:R-:W0:Y:S01]  /*0c00*/  LDC R10, c[0x0][0x3a8] ;  /* 0x0000ea00ff0a7b82 */ /* 0x000e220000000800 */
[----:B------:R-:W-:Y:S01]  /*0c10*/  SHF.R.U32.HI R16, RZ, 0x8, R15 ;  /* 0x00000008ff107819 */ /* 0x000fe2000001160f */
[----:B------:R-:W-:Y:S01]  /*0c20*/  VIADD R12, R12, 0x1 ;  /* 0x000000010c0c7836 */ /* 0x000fe20000000000 */
[----:B------:R-:W-:Y:S01]  /*0c30*/  LOP3.LUT R15, R15, 0xff, RZ, 0xc0, !PT ;  /* 0x000000ff0f0f7812 */ /* 0x000fe200078ec0ff */
[----:B------:R-:W-:Y:S01]  /*0c40*/  IMAD.IADD R14, R14, 0x1, -R13 ;  /* 0x000000010e0e7824 */ /* 0x000fe200078e0a0d */
[----:B------:R-:W-:Y:S01]  /*0c50*/  LOP3.LUT R11, R11, 0xff, RZ, 0xc0, !PT ;  /* 0x000000ff0b0b7812 */ /* 0x000fe200078ec0ff */
[----:B------:R-:W-:Y:S01]  /*0c60*/  BSSY.RECONVERGENT B1, `(.L_x_16) ;  /* 0x0000015000017945 */ /* 0x000fe20003800200 */
[----:B------:R-:W-:Y:S02]  /*0c70*/  LOP3.LUT R16, R16, 0xff, RZ, 0xc0, !PT ;  /* 0x000000ff10107812 */ /* 0x000fe400078ec0ff */
[----:B------:R-:W-:-:S02]  /*0c80*/  ISETP.GE.AND P0, PT, R12, UR6, PT ;  /* 0x000000060c007c0c */ /* 0x000fc4000bf06270 */
[----:B------:R-:W-:Y:S02]  /*0c90*/  ISETP.GE.AND P2, PT, R14, -0x1, PT ;  /* 0xffffffff0e00780c */ /* 0x000fe40003f46270 */
        /* <DEDUP_REMOVED lines=10> */
[----:B------:R-:W-:Y:S01]  /*0d40*/  IABS R18, R19 ;  /* 0x0000001300127213 */ /* 0x000fe20000000000 */
[----:B------:R-:W-:-:S05]  /*0d50*/  IMAD.MOV.U32 R19, RZ, RZ, R20 ;  /* 0x000000ffff137224 */ /* 0x000fca00078e0014 */
[----:B------:R-:W-:-:S04]  /*0d60*/  IADD3 R17, PT, PT, R17, R18, R19 ;  /* 0x0000001211117210 */ /* 0x000fc80007ffe013 */
[----:B0-----:R-:W-:-:S13]  /*0d70*/  ISETP.GT.AND P1, PT, R17, R10, PT ;  /* 0x0000000a1100720c */ /* 0x001fda0003f24270 */
[----:B------:R-:W-:Y:S05]  /*0d80*/  @P1 BRA `(.L_x_17) ;  /* 0x0000000000081947 */ /* 0x000fea0003800000 */
[----:B------:R-:W2:Y:S02]  /*0d90*/  LDG.E R17, desc[UR4][R8.64+0x4] ;  /* 0x0000040408117981 */ /* 0x000ea4000c1e1900 */
[----:B--2---:R-:W-:-:S07]  /*0da0*/  VIMNMX R0, PT, PT, R0, R17, PT ;  /* 0x0000001100007248 */ /* 0x004fce0003fe0100 */
.L_x_17:
[----:B------:R-:W-:Y:S05]  /*0db0*/  BSYNC.RECONVERGENT B1 ;  /* 0x0000000000017941 */ /* 0x000fea0003800200 */
.L_x_16:
[----:B------:R-:W-:Y:S04]  /*0dc0*/  BSSY.RECONVERGENT B1, `(.L_x_18) ;  /* 0x0000017000017945 */ /* 0x000fe80003800200 */
[----:B------:R-:W-:Y:S05]  /*0dd0*/  @!P2 BRA `(.L_x_19) ;  /* 0x000000000054a947 */ /* 0x000fea0003800000 */
[----:B------:R-:W-:-:S04]  /*0de0*/  VIADD R17, R14, 0x1 ;  /* 0x000000010e117836 */ /* 0x000fc80000000000 */
[----:B------:R-:W-:-:S06]  /*0df0*/  IMAD.WIDE.U32 R6, R17, 0x4, R6 ;  /* 0x0000000411067825 */ /* 0x000fcc00078e0006 */
        /* <DEDUP_REMOVED lines=16> */
[----:B------:R-:W-:-:S06]  /*0f00*/  IMAD.WIDE.U32 R2, R17, 0x4, R2 ;  /* 0x0000000411027825 */ /* 0x000fcc00078e0002 */
[----:B------:R-:W2:Y:S02]  /*0f10*/  LDG.E R3, desc[UR4][R2.64] ;  /* 0x0000000402037981 */ /* 0x000ea4000c1e1900 */
[----:B--2---:R-:W-:-:S07]  /*0f20*/  VIMNMX R0, PT, PT, R0, R3, PT ;  /* 0x0000000300007248 */ /* 0x004fce0003fe0100 */
.L_x_19:
[----:B------:R-:W-:Y:S05]  /*0f30*/  BSYNC.RECONVERGENT B1 ;  /* 0x0000000000017941 */ /* 0x000fea0003800200 */
.L_x_18:
[----:B------:R-:W-:Y:S05]  /*0f40*/  @P0 BRA `(.L_x_15) ;  /* 0x0000000000500947 */ /* 0x000fea0003800000 */
[----:B------:R-:W-:-:S06]  /*0f50*/  IMAD.WIDE R4, R13, 0x4, R4 ;  /* 0x000000040d047825 */ /* 0x000fcc00078e0204 */
        /* <DEDUP_REMOVED lines=12> */
[----:B------:R-:W-:Y:S02]  /*1020*/  IMAD.MOV.U32 R3, RZ, RZ, R2 ;  /* 0x000000ffff037224 */ /* 0x000fe400078e0002 */
[----:B------:R-:W-:-:S05]  /*1030*/  IMAD.MOV.U32 R2, RZ, RZ, R5 ;  /* 0x000000ffff027224 */ /* 0x000fca00078e0005 */
[----:B------:R-:W-:-:S04]  /*1040*/  IADD3 R3, PT, PT, R3, R2, R4 ;  /* 0x0000000203037210 */ /* 0x000fc80007ffe004 */
[----:B------:R-:W-:-:S13]  /*1050*/  ISETP.GT.AND P0, PT, R3, R10, PT ;  /* 0x0000000a0300720c */ /* 0x000fda0003f04270 */
[----:B------:R-:W-:-:S06]  /*1060*/  @!P0 IMAD.WIDE R2, R13, 0x4, R8 ;  /* 0x000000040d028825 */ /* 0x000fcc00078e0208 */
[----:B------:R-:W2:Y:S02]  /*1070*/  @!P0 LDG.E R3, desc[UR4][R2.64+0x4] ;  /* 0x0000040402038981 */ /* 0x000ea4000c1e1900 */
[----:B--2---:R-:W-:-:S07]  /*1080*/  @!P0 VIMNMX R0, PT, PT, R0, R3, PT ;  /* 0x0000000300008248 */ /* 0x004fce0003fe0100 */
.L_x_15:
[----:B------:R-:W-:Y:S05]  /*1090*/  BSYNC.RECONVERGENT B0 ;  /* 0x0000000000007941 */ /* 0x000fea0003800200 */
.L_x_14:
[----:B------:R-:W2:Y:S02]  /*10a0*/  LDG.E R9, desc[UR4][R8.64] ;  /* 0x0000000408097981 */ /* 0x000ea4000c1e1900 */
[----:B--2---:R-:W-:-:S13]  /*10b0*/  ISETP.GE.AND P0, PT, R0, R9, PT ;  /* 0x000000090000720c */ /* 0x004fda0003f06270 */
[----:B------:R-:W-:Y:S05]  /*10c0*/  @P0 EXIT ;  /* 0x000000000000094d */ /* 0x000fea0003800000 */
[----:B------:R-:W0:Y:S01]  /*10d0*/  LDC.64 R2, c[0x0][0x390] ;  /* 0x0000e400ff027b82 */ /* 0x000e220000000a00 */
[----:B------:R-:W-:-:S07]  /*10e0*/  IMAD.MOV.U32 R6, RZ, RZ, 0x1 ;  /* 0x00000001ff067424 */ /* 0x000fce00078e00ff */
[----:B------:R-:W1:Y:S01]  /*10f0*/  LDC.64 R4, c[0x0][0x398] ;  /* 0x0000e600ff047b82 */ /* 0x000e620000000a00 */
[----:B0-----:R-:W-:-:S05]  /*1100*/  IMAD.WIDE R2, R9, 0x4, R2 ;  /* 0x0000000409027825 */ /* 0x001fca00078e0202 */
[----:B------:R-:W-:Y:S04]  /*1110*/  STG.E desc[UR4][R2.64], R0 ;  /* 0x0000000002007986 */ /* 0x000fe8000c101904 */
[----:B-1----:R-:W-:Y:S01]  /*1120*/  STG.E.U8 desc[UR4][R4.64], R6 ;  /* 0x0000000604007986 */ /* 0x002fe2000c101104 */
[----:B------:R-:W-:Y:S05]  /*1130*/  EXIT ;  /* 0x000000000000794d */ /* 0x000fea0003800000 */
.L_x_20:
        /* <DEDUP_REMOVED lines=12> */
.L_x_33:


//--------------------- .text._Z8scanningPiS_S_Pbiii --------------------------
	.section	.text._Z8scanningPiS_S_Pbiii,"ax",@progbits
	.align	128
        .global         _Z8scanningPiS_S_Pbiii
        .type           _Z8scanningPiS_S_Pbiii,@function
        .size           _Z8scanningPiS_S_Pbiii,(.L_x_34 - _Z8scanningPiS_S_Pbiii)
        .other          _Z8scanningPiS_S_Pbiii,@"STO_CUDA_ENTRY STV_DEFAULT"
_Z8scanningPiS_S_Pbiii:
.text._Z8scanningPiS_S_Pbiii:
        /* <DEDUP_REMOVED lines=13> */
[----:B------:R-:W2:Y:S08]  /*00d0*/  LDC.64 R12, c[0x0][0x380] ;  /* 0x0000e000ff0c7b82 */ /* 0x000eb00000000a00 */
[----:B------:R-:W3:Y:S01]  /*00e0*/  LDC R9, c[0x0][0x3a4] ;  /* 0x0000e900ff097b82 */ /* 0x000ee20000000800 */
[----:B0-----:R-:W-:-:S05]  /*00f0*/  IMAD.WIDE R2, R10, 0x4, R2 ;  /* 0x000000040a027825 */ /* 0x001fca00078e0202 */
[----:B-1----:R0:W5:Y:S01]  /*0100*/  LDG.E R0, desc[UR4][R2.64] ;  /* 0x0000000402007981 */ /* 0x002162000c1e1900 */
[----:B--2---:R-:W-:-:S05]  /*0110*/  IMAD.WIDE R4, R10, 0x4, R12 ;  /* 0x000000040a047825 */ /* 0x004fca00078e020c */
[----:B------:R0:W5:Y:S01]  /*0120*/  LDG.E R6, desc[UR4][R4.64] ;  /* 0x0000000404067981 */ /* 0x000162000c1e1900 */
[----:B------:R-:W-:Y:S01]  /*0130*/  IABS R16, R10 ;  /* 0x0000000a00107213 */ /* 0x000fe20000000000 */
[----:B------:R-:W1:Y:S01]  /*0140*/  LDCU UR7, c[0x0][0x3a0] ;  /* 0x00007400ff0777ac */ /* 0x000e620008000800 */
[-C--:B---3--:R-:W-:Y:S01]  /*0150*/  IABS R8, R9.reuse ;  /* 0x0000000900087213 */ /* 0x088fe20000000000 */
[----:B------:R-:W-:Y:S01]  /*0160*/  BSSY.RECONVERGENT B0, `(.L_x_21) ;  /* 0x0000038000007945 */ /* 0x000fe20003800200 */
[C---:B------:R-:W-:Y:S02]  /*0170*/  ISETP.GE.AND P2, PT, R10.reuse, RZ, PT ;  /* 0x000000ff0a00720c */ /* 0x040fe40003f46270 */
[----:B------:R-:W2:Y:S01]  /*0180*/  I2F.RP R7, R8 ;  /* 0x0000000800077306 */ /* 0x000ea20000209400 */
[----:B------:R-:W-:-:S07]  /*0190*/  ISETP.GE.AND P3, PT, R10, R9, PT ;  /* 0x000000090a00720c */ /* 0x000fce0003f66270 */
[----:B--2---:R-:W2:Y:S02]  /*01a0*/  MUFU.RCP R7, R7 ;  /* 0x0000000700077308 */ /* 0x004ea40000001000 */
[----:B--2---:R-:W-:-:S06]  /*01b0*/  VIADD R14, R7, 0xffffffe ;  /* 0x0ffffffe070e7836 */ /* 0x004fcc0000000000 */
[----:B------:R2:W3:Y:S02]  /*01c0*/  F2I.FTZ.U32.TRUNC.NTZ R15, R14 ;  /* 0x0000000e000f7305 */ /* 0x0004e4000021f000 */
[----:B--2---:R-:W-:Y:S02]  /*01d0*/  IMAD.MOV.U32 R14, RZ, RZ, RZ ;  /* 0x000000ffff0e7224 */ /* 0x004fe400078e00ff */
[----:B---3--:R-:W-:-:S04]  /*01e0*/  IMAD.MOV R11, RZ, RZ, -R15 ;  /* 0x000000ffff0b7224 */ /* 0x008fc800078e0a0f */
[----:B------:R-:W-:-:S04]  /*01f0*/  IMAD R11, R11, R8, RZ ;  /* 0x000000080b0b7224 */ /* 0x000fc800078e02ff */
[----:B------:R-:W-:-:S04]  /*0200*/  IMAD.HI.U32 R15, R15, R11, R14 ;  /* 0x0000000b0f0f7227 */ /* 0x000fc800078e000e */
[----:B------:R-:W-:-:S04]  /*0210*/  IMAD.MOV.U32 R11, RZ, RZ, R16 ;  /* 0x000000ffff0b7224 */ /* 0x000fc800078e0010 */
[----:B------:R-:W-:-:S04]  /*0220*/  IMAD.HI.U32 R15, R15, R11, RZ ;  /* 0x0000000b0f0f7227 */ /* 0x000fc800078e00ff */
[----:B------:R-:W-:-:S04]  /*0230*/  IMAD.MOV R15, RZ, RZ, -R15 ;  /* 0x000000ffff0f7224 */ /* 0x000fc800078e0a0f */
[----:B------:R-:W-:-:S05]  /*0240*/  IMAD R7, R8, R15, R11 ;  /* 0x0000000f08077224 */ /* 0x000fca00078e020b */
[----:B------:R-:W-:-:S13]  /*0250*/  ISETP.GT.U32.AND P0, PT, R8, R7, PT ;  /* 0x000000070800720c */ /* 0x000fda0003f04070 */
[----:B------:R-:W-:Y:S01]  /*0260*/  @!P0 IMAD.IADD R7, R7, 0x1, -R8 ;  /* 0x0000000107078824 */ /* 0x000fe200078e0a08 */
[----:B------:R-:W-:-:S04]  /*0270*/  ISETP.NE.AND P0, PT, R9, RZ, PT ;  /* 0x000000ff0900720c */ /* 0x000fc80003f05270 */
[----:B------:R-:W-:-:S13]  /*0280*/  ISETP.GT.U32.AND P1, PT, R8, R7, PT ;  /* 0x000000070800720c */ /* 0x000fda0003f24070 */
[----:B------:R-:W-:Y:S02]  /*0290*/  @!P1 IMAD.IADD R7, R7, 0x1, -R8 ;  /* 0x0000000107079824 */ /* 0x000fe400078e0a08 */
[----:B------:R-:W-:Y:S02]  /*02a0*/  IMAD.IADD R8, R10, 0x1, R9 ;  /* 0x000000010a087824 */ /* 0x000fe400078e0209 */
[----:B------:R-:W-:Y:S01]  /*02b0*/  @!P2 IMAD.MOV R7, RZ, RZ, -R7 ;  /* 0x000000ffff07a224 */ /* 0x000fe200078e0a07 */
[----:B------:R-:W-:Y:S02]  /*02c0*/  @!P0 LOP3.LUT R7, RZ, R9, RZ, 0x33, !PT ;  /* 0x00000009ff078212 */ /* 0x000fe400078e33ff */
[----:B------:R-:W-:Y:S02]  /*02d0*/  ISETP.GE.AND P2, PT, R8, UR6, PT ;  /* 0x0000000608007c0c */ /* 0x000fe4000bf46270 */
[C---:B------:R-:W-:Y:S01]  /*02e0*/  ISETP.NE.AND P0, PT, R7.reuse, RZ, PT ;  /* 0x000000ff0700720c */ /* 0x040fe20003f05270 */
[----:B------:R-:W-:-:S02]  /*02f0*/  VIADD R14, R7, 0x1 ;  /* 0x00000001070e7836 */ /* 0x000fc40000000000 */
[----:B-1----:R-:W-:-:S03]  /*0300*/  IMAD.U32 R7, RZ, RZ, UR7 ;  /* 0x00000007ff077e24 */ /* 0x002fc6000f8e00ff */
[----:B------:R-:W-:Y:S01]  /*0310*/  ISETP.NE.AND P1, PT, R14, R9, PT ;  /* 0x000000090e00720c */ /* 0x000fe20003f25270 */
[----:B0-----:R-:W-:-:S12]  /*0320*/  @!P3 BRA `(.L_x_22) ;  /* 0x00000000006cb947 */ /* 0x001fd80003800000 */
        /* <DEDUP_REMOVED lines=27> */
.L_x_22:
[----:B------:R-:W-:Y:S05]  /*04e0*/  BSYNC.RECONVERGENT B0 ;  /* 0x0000000000007941 */ /* 0x000fea0003800200 */
.L_x_21:
[----:B------:R-:W-:Y:S04]  /*04f0*/  BSSY.RECONVERGENT B0, `(.L_x_23) ;  /* 0x000001c000007945 */ /* 0x000fe80003800200 */
[----:B------:R-:W-:Y:S05]  /*0500*/  @P2 BRA `(.L_x_24) ;  /* 0x0000000000682947 */ /* 0x000fea0003800000 */
[----:B------:R-:W-:Y:S01]  /*0510*/  IMAD.WIDE R10, R9, 0x4, R4 ;  /* 0x00000004090a7825 */ /* 0x000fe200078e0204 */
[--C-:B-----5:R-:W-:Y:S01]  /*0520*/  SHF.R.U32.HI R15, RZ, 0x8, R6.reuse ;  /* 0x00000008ff0f7819 */ /* 0x120fe20000011606 */
[----:B------:R-:W0:Y:S04]  /*0530*/  LDCU UR6, c[0x0][0x3a8] ;  /* 0x00007500ff0677ac */ /* 0x000e280008000800 */
[----:B------:R-:W2:Y:S01]  /*0540*/  LDG.E R10, desc[UR4][R10.64] ;  /* 0x000000040a0a7981 */ /* 0x000ea2000c1e1900 */
[----:B------:R-:W-:Y:S02]  /*0550*/  SHF.R.U32.HI R9, RZ, 0x10, R6 ;  /* 0x00000010ff097819 */ /* 0x000fe40000011606 */
[----:B------:R-:W-:Y:S02]  /*0560*/  LOP3.LUT R16, R6, 0xff, RZ, 0xc0, !PT ;  /* 0x000000ff06107812 */ /* 0x000fe400078ec0ff */
[----:B------:R-:W-:-:S02]  /*0570*/  LOP3.LUT R14, R9, 0xff, RZ, 0xc0, !PT ;  /* 0x000000ff090e7812 */ /* 0x000fc400078ec0ff */
[----:B------:R-:W-:Y:S02]  /*0580*/  LOP3.LUT R15, R15, 0xff, RZ, 0xc0, !PT ;  /* 0x000000ff0f0f7812 */ /* 0x000fe400078ec0ff */
        /* <DEDUP_REMOVED lines=18> */
.L_x_24:
[----:B------:R-:W-:Y:S05]  /*06b0*/  BSYNC.RECONVERGENT B0 ;  /* 0x0000000000007941 */ /* 0x000fea0003800200 */
.L_x_23:
[----:B------:R-:W-:Y:S04]  /*06c0*/  BSSY.RECONVERGENT B0, `(.L_x_25) ;  /* 0x000001a000007945 */ /* 0x000fe80003800200 */
[----:B------:R-:W-:Y:S05]  /*06d0*/  @!P0 BRA `(.L_x_26) ;  /* 0x0000000000608947 */ /* 0x000fea0003800000 */
[----:B------:R-:W2:Y:S01]  /*06e0*/  LDG.E R8, desc[UR4][R4.64+-0x4] ;  /* 0xfffffc0404087981 */ /* 0x000ea2000c1e1900 */
[--C-:B-----5:R-:W-:Y:S01]  /*06f0*/  SHF.R.U32.HI R9, RZ, 0x10, R6.reuse ;  /* 0x00000010ff097819 */ /* 0x120fe20000011606 */
[----:B------:R-:W0:Y:S01]  /*0700*/  LDCU UR6, c[0x0][0x3a8] ;  /* 0x00007500ff0677ac */ /* 0x000e220008000800 */
[----:B------:R-:W-:Y:S02]  /*0710*/  SHF.R.U32.HI R11, RZ, 0x8, R6 ;  /* 0x00000008ff0b7819 */ /* 0x000fe40000011606 */
[----:B------:R-:W-:Y:S02]  /*0720*/  LOP3.LUT R12, R9, 0xff, RZ, 0xc0, !PT ;  /* 0x000000ff090c7812 */ /* 0x000fe400078ec0ff */
[----:B------:R-:W-:Y:S02]  /*0730*/  LOP3.LUT R13, R6, 0xff, RZ, 0xc0, !PT ;  /* 0x000000ff060d7812 */ /* 0x000fe400078ec0ff */
[----:B------:R-:W-:Y:S02]  /*0740*/  LOP3.LUT R11, R11, 0xff, RZ, 0xc0, !PT ;  /* 0x000000ff0b0b7812 */ /* 0x000fe400078ec0ff */
[----:B--2---:R-:W-:-:S02]  /*0750*/  SHF.R.U32.HI R9, RZ, 0x10, R8 ;  /* 0x00000010ff097819 */ /* 0x004fc40000011608 */
[----:B------:R-:W-:Y:S02]  /*0760*/  SHF.R.U32.HI R10, RZ, 0x8, R8 ;  /* 0x00000008ff0a7819 */ /* 0x000fe40000011608 */
        /* <DEDUP_REMOVED lines=8> */
[----:B------:R-:W-:Y:S01]  /*07f0*/  IABS R9, R10 ;  /* 0x0000000a00097213 */ /* 0x000fe20000000000 */
[----:B------:R-:W-:-:S05]  /*0800*/  IMAD.MOV.U32 R10, RZ, RZ, R11 ;  /* 0x000000ffff0a7224 */ /* 0x000fca00078e000b */
[----:B------:R-:W-:-:S04]  /*0810*/  IADD3 R8, PT, PT, R8, R9, R10 ;  /* 0x0000000908087210 */ /* 0x000fc80007ffe00a */
[----:B0-----:R-:W-:-:S13]  /*0820*/  ISETP.GT.AND P0, PT, R8, UR6, PT ;  /* 0x0000000608007c0c */ /* 0x001fda000bf04270 */
[----:B------:R-:W-:Y:S05]  /*0830*/  @P0 BRA `(.L_x_26) ;  /* 0x0000000000080947 */ /* 0x000fea0003800000 */
[----:B------:R-:W2:Y:S02]  /*0840*/  LDG.E R8, desc[UR4][R2.64+-0x4] ;  /* 0xfffffc0402087981 */ /* 0x000ea4000c1e1900 */
[----:B--2---:R-:W-:-:S07]  /*0850*/  VIMNMX R7, PT, PT, R7, R8, PT ;  /* 0x0000000807077248 */ /* 0x004fce0003fe0100 */
.L_x_26:
[----:B------:R-:W-:Y:S05]  /*0860*/  BSYNC.RECONVERGENT B0 ;  /* 0x0000000000007941 */ /* 0x000fea0003800200 */
.L_x_25:
        /* <DEDUP_REMOVED lines=23> */
[----:B------:R-:W2:Y:S02]  /*09e0*/  @!P0 LDG.E R2, desc[UR4][R2.64+0x4] ;  /* 0x0000040402028981 */ /* 0x000ea4000c1e1900 */
[----:B--2---:R-:W-:-:S07]  /*09f0*/  @!P0 VIMNMX R7, PT, PT, R7, R2, PT ;  /* 0x0000000207078248 */ /* 0x004fce0003fe0100 */
.L_x_28:
[----:B------:R-:W-:Y:S05]  /*0a00*/  BSYNC.RECONVERGENT B0 ;  /* 0x0000000000007941 */ /* 0x000fea0003800200 */
.L_x_27:
[----:B-----5:R-:W-:-:S13]  /*0a10*/  ISETP.GE.AND P0, PT, R7, R0, PT ;  /* 0x000000000700720c */ /* 0x020fda0003f06270 */
[----:B------:R-:W-:Y:S05]  /*0a20*/  @P0 EXIT ;  /* 0x000000000000094d */ /* 0x000fea0003800000 */
[----:B------:R-:W0:Y:S01]  /*0a30*/  LDC.64 R2, c[0x0][0x390] ;  /* 0x0000e400ff027b82 */ /* 0x000e220000000a00 */
[----:B------:R-:W-:-:S07]  /*0a40*/  IMAD.MOV.U32 R6, RZ, RZ, 0x1 ;  /* 0x00000001ff067424 */ /* 0x000fce00078e00ff */
[----:B------:R-:W1:Y:S01]  /*0a50*/  LDC.64 R4, c[0x0][0x398] ;  /* 0x0000e600ff047b82 */ /* 0x000e620000000a00 */
[----:B0-----:R-:W-:Y:S01]  /*0a60*/  IMAD.WIDE R2, R0, 0x4, R2 ;  /* 0x0000000400027825 */ /* 0x001fe200078e0202 */
[----:B------:R-:W-:-:S04]  /*0a70*/  PRMT R0, R6, 0x7610, R0 ;  /* 0x0000761006007816 */ /* 0x000fc80000000000 */
[----:B------:R-:W-:Y:S04]  /*0a80*/  STG.E desc[UR4][R2.64], R7 ;  /* 0x0000000702007986 */ /* 0x000fe8000c101904 */
[----:B-1----:R-:W-:Y:S01]  /*0a90*/  STG.E.U8 desc[UR4][R4.64], R0 ;  /* 0x0000000004007986 */ /* 0x002fe2000c101104 */
[----:B------:R-:W-:Y:S05]  /*0aa0*/  EXIT ;  /* 0x000000000000794d */ /* 0x000fea0003800000 */
.L_x_29:
        /* <DEDUP_REMOVED lines=13> */
.L_x_34:


//--------------------- .text._Z8init_CCLPiS_i    --------------------------
	.section	.text._Z8init_CCLPiS_i,"ax",@progbits
	.align	128
        .global         _Z8init_CCLPiS_i
        .type           _Z8init_CCLPiS_i,@function
        .size           _Z8init_CCLPiS_i,(.L_x_35 - _Z8init_CCLPiS_i)
        .other          _Z8init_CCLPiS_i,@"STO_CUDA_ENTRY STV_DEFAULT"
_Z8init_CCLPiS_i:
.text._Z8init_CCLPiS_i:
        /* <DEDUP_REMOVED lines=15> */
[----:B-1----:R-:W-:Y:S01]  /*00f0*/  STG.E desc[UR4][R2.64], R7 ;  /* 0x0000000702007986 */ /* 0x002fe2000c101904 */
[----:B--2---:R-:W-:-:S05]  /*0100*/  IMAD.WIDE R4, R7, 0x4, R4 ;  /* 0x0000000407047825 */ /* 0x004fca00078e0204 */
[----:B------:R-:W-:Y:S01]  /*0110*/  STG.E desc[UR4][R4.64], R7 ;  /* 0x0000000704007986 */ /* 0x000fe2000c101904 */
[----:B------:R-:W-:Y:S05]  /*0120*/  EXIT ;  /* 0x000000000000794d */ /* 0x000fea0003800000 */
.L_x_30:
        /* <DEDUP_REMOVED lines=13> */
.L_x_35:


//--------------------- .nv.shared.reserved.0     --------------------------
	.section	.nv.shared.reserved.0,"aw",@nobits
	.weak		__nv_reservedSMEM_offset_0_alias
	.size		__nv_reservedSMEM_offset_0_alias, 0, 64
	.other		__nv_reservedSMEM_offset_0_alias,@"STO_CUDA_RESERVED_SHARED STV_DEFAULT"
__nv_reservedSMEM_offset_0_alias:
	.zero		0
	.zero		64


//--------------------- .nv.constant0._Z8labelingPiS_S_i --------------------------
	.section	.nv.constant0._Z8labelingPiS_S_i,"a",@progbits
	.sectionflags	@""
	.align	4
.nv.constant0._Z8labelingPiS_S_i:
	.zero		924


//--------------------- .nv.constant0._Z8analysisPiS_S_i --------------------------
	.section	.nv.constant0._Z8analysisPiS_S_i,"a",@progbits
	.sectionflags	@""
	.align	4
.nv.constant0._Z8analysisPiS_S_i:
	.zero		924


//--------------------- .nv.constant0._Z9scanning8PiS_S_Pbiii --------------------------
	.section	.nv.constant0._Z9scanning8PiS_S_Pbiii,"a",@progbits
	.sectionflags	@""
	.align	4
.nv.constant0._Z9scanning8PiS_S_Pbiii:
	.zero		940


//--------------------- .nv.constant0._Z8scanningPiS_S_Pbiii --------------------------
	.section	.nv.constant0._Z8scanningPiS_S_Pbiii,"a",@progbits
	.sectionflags	@""
	.align	4
.nv.constant0._Z8scanningPiS_S_Pbiii:
	.zero		940


//--------------------- .nv.constant0._Z8init_CCLPiS_i --------------------------
	.section	.nv.constant0._Z8init_CCLPiS_i,"a",@progbits
	.sectionflags	@""
	.align	4
.nv.constant0._Z8init_CCLPiS_i:
	.zero		916


//--------------------- SYMBOLS --------------------------

	.type		.nv.reservedSmem.offset0,@object
	.size		.nv.reservedSmem.offset0,0x4
